//
// Generated by NVIDIA NVVM Compiler
//
// Compiler Build ID: CL-36424714
// Cuda compilation tools, release 13.0, V13.0.88
// Based on NVVM 20.0.0
//

.version 9.0
.target sm_100
.address_size 64

	// .globl	_Z6updatePiS_ii

.visible .entry _Z6updatePiS_ii(
	.param .u64 .ptr .align 1 _Z6updatePiS_ii_param_0,
	.param .u64 .ptr .align 1 _Z6updatePiS_ii_param_1,
	.param .u32 _Z6updatePiS_ii_param_2,
	.param .u32 _Z6updatePiS_ii_param_3
)
{
	.reg .pred 	%p<29>;
	.reg .b32 	%r<128>;
	.reg .b64 	%rd<25>;

	ld.param.u64 	%rd3, [_Z6updatePiS_ii_param_0];
	ld.param.u64 	%rd2, [_Z6updatePiS_ii_param_1];
	ld.param.u32 	%r53, [_Z6updatePiS_ii_param_2];
	ld.param.u32 	%r54, [_Z6updatePiS_ii_param_3];
	cvta.to.global.u64 	%rd1, %rd3;
	mov.u32 	%r55, %ctaid.x;
	mov.u32 	%r56, %ntid.x;
	mov.u32 	%r57, %tid.x;
	mad.lo.s32 	%r1, %r55, %r56, %r57;
	mul.lo.s32 	%r58, %r54, %r53;
	setp.ge.s32 	%p1, %r1, %r58;
	@%p1 bra 	$L__BB0_36;
	div.s32 	%r2, %r1, %r54;
	mul.lo.s32 	%r59, %r2, %r54;
	sub.s32 	%r3, %r1, %r59;
	add.s32 	%r116, %r2, -1;
	setp.gt.s32 	%p2, %r2, 0;
	mov.u32 	%r113, %r116;
	@%p2 bra 	$L__BB0_3;
	rem.s32 	%r60, %r116, %r53;
	add.s32 	%r113, %r60, %r53;
$L__BB0_3:
	rem.s32 	%r7, %r113, %r53;
	add.s32 	%r123, %r3, -1;
	setp.gt.s32 	%p3, %r3, 0;
	mov.u32 	%r114, %r123;
	@%p3 bra 	$L__BB0_5;
	rem.s32 	%r61, %r123, %r54;
	add.s32 	%r114, %r61, %r54;
$L__BB0_5:
	setp.gt.s32 	%p4, %r2, 0;
	rem.s32 	%r62, %r114, %r54;
	mad.lo.s32 	%r63, %r7, %r54, %r62;
	mul.wide.s32 	%rd4, %r63, 4;
	add.s64 	%rd5, %rd1, %rd4;
	ld.global.u32 	%r11, [%rd5];
	mov.u32 	%r115, %r116;
	@%p4 bra 	$L__BB0_7;
	rem.s32 	%r64, %r116, %r53;
	add.s32 	%r115, %r64, %r53;
$L__BB0_7:
	setp.gt.s32 	%p5, %r2, 0;
	rem.s32 	%r65, %r115, %r53;
	shr.s32 	%r66, %r3, 31;
	and.b32  	%r67, %r66, %r54;
	add.s32 	%r68, %r3, %r67;
	rem.s32 	%r14, %r68, %r54;
	mad.lo.s32 	%r69, %r65, %r54, %r14;
	mul.wide.s32 	%rd6, %r69, 4;
	add.s64 	%rd7, %rd1, %rd6;
	ld.global.u32 	%r70, [%rd7];
	setp.ne.s32 	%p6, %r70, 0;
	selp.u32 	%r71, 1, 0, %p6;
	setp.ne.s32 	%p7, %r11, 0;
	selp.u32 	%r72, 1, 0, %p7;
	add.s32 	%r15, %r71, %r72;
	@%p5 bra 	$L__BB0_9;
	rem.s32 	%r73, %r116, %r53;
	add.s32 	%r116, %r73, %r53;
$L__BB0_9:
	rem.s32 	%r18, %r116, %r53;
	add.s32 	%r126, %r3, 1;
	setp.gt.s32 	%p8, %r3, -2;
	mov.u32 	%r117, %r126;
	@%p8 bra 	$L__BB0_11;
	rem.s32 	%r74, %r126, %r54;
	add.s32 	%r117, %r74, %r54;
$L__BB0_11:
	rem.s32 	%r75, %r117, %r54;
	mad.lo.s32 	%r76, %r18, %r54, %r75;
	mul.wide.s32 	%rd8, %r76, 4;
	add.s64 	%rd9, %rd1, %rd8;
	ld.global.u32 	%r77, [%rd9];
	setp.ne.s32 	%p9, %r77, 0;
	selp.u32 	%r78, 1, 0, %p9;
	add.s32 	%r22, %r15, %r78;
	setp.gt.s32 	%p10, %r2, -1;
	mov.u32 	%r118, %r2;
	@%p10 bra 	$L__BB0_13;
	rem.s32 	%r79, %r2, %r53;
	add.s32 	%r118, %r79, %r53;
$L__BB0_13:
	setp.gt.s32 	%p11, %r3, 0;
	rem.s32 	%r25, %r118, %r53;
	mov.u32 	%r119, %r123;
	@%p11 bra 	$L__BB0_15;
	rem.s32 	%r80, %r123, %r54;
	add.s32 	%r119, %r80, %r54;
$L__BB0_15:
	setp.gt.s32 	%p12, %r2, -1;
	rem.s32 	%r81, %r119, %r54;
	mad.lo.s32 	%r82, %r25, %r54, %r81;
	mul.wide.s32 	%rd10, %r82, 4;
	add.s64 	%rd11, %rd1, %rd10;
	ld.global.u32 	%r83, [%rd11];
	setp.ne.s32 	%p13, %r83, 0;
	selp.u32 	%r84, 1, 0, %p13;
	add.s32 	%r28, %r22, %r84;
	mov.u32 	%r120, %r2;
	@%p12 bra 	$L__BB0_17;
	rem.s32 	%r85, %r2, %r53;
	add.s32 	%r120, %r85, %r53;
$L__BB0_17:
	setp.gt.s32 	%p14, %r3, -2;
	rem.s32 	%r31, %r120, %r53;
	mov.u32 	%r121, %r126;
	@%p14 bra 	$L__BB0_19;
	rem.s32 	%r86, %r126, %r54;
	add.s32 	%r121, %r86, %r54;
$L__BB0_19:
	rem.s32 	%r87, %r121, %r54;
	mad.lo.s32 	%r88, %r31, %r54, %r87;
	mul.wide.s32 	%rd12, %r88, 4;
	add.s64 	%rd13, %rd1, %rd12;
	ld.global.u32 	%r89, [%rd13];
	setp.ne.s32 	%p15, %r89, 0;
	selp.u32 	%r90, 1, 0, %p15;
	add.s32 	%r34, %r28, %r90;
	add.s32 	%r125, %r2, 1;
	setp.gt.s32 	%p16, %r2, -2;
	mov.u32 	%r122, %r125;
	@%p16 bra 	$L__BB0_21;
	rem.s32 	%r91, %r125, %r53;
	add.s32 	%r122, %r91, %r53;
$L__BB0_21:
	setp.gt.s32 	%p17, %r3, 0;
	rem.s32 	%r38, %r122, %r53;
	@%p17 bra 	$L__BB0_23;
	rem.s32 	%r92, %r123, %r54;
	add.s32 	%r123, %r92, %r54;
$L__BB0_23:
	setp.gt.s32 	%p18, %r2, -2;
	rem.s32 	%r93, %r123, %r54;
	mad.lo.s32 	%r94, %r38, %r54, %r93;
	mul.wide.s32 	%rd14, %r94, 4;
	add.s64 	%rd15, %rd1, %rd14;
	ld.global.u32 	%r95, [%rd15];
	setp.ne.s32 	%p19, %r95, 0;
	selp.u32 	%r96, 1, 0, %p19;
	add.s32 	%r41, %r34, %r96;
	mov.u32 	%r124, %r125;
	@%p18 bra 	$L__BB0_25;
	rem.s32 	%r97, %r125, %r53;
	add.s32 	%r124, %r97, %r53;
$L__BB0_25:
	setp.gt.s32 	%p20, %r2, -2;
	rem.s32 	%r98, %r124, %r53;
	mad.lo.s32 	%r99, %r98, %r54, %r14;
	mul.wide.s32 	%rd16, %r99, 4;
	add.s64 	%rd17, %rd1, %rd16;
	ld.global.u32 	%r100, [%rd17];
	setp.ne.s32 	%p21, %r100, 0;
	selp.u32 	%r101, 1, 0, %p21;
	add.s32 	%r44, %r41, %r101;
	@%p20 bra 	$L__BB0_27;
	rem.s32 	%r102, %r125, %r53;
	add.s32 	%r125, %r102, %r53;
$L__BB0_27:
	setp.gt.s32 	%p22, %r3, -2;
	rem.s32 	%r47, %r125, %r53;
	@%p22 bra 	$L__BB0_29;
	rem.s32 	%r103, %r126, %r54;
	add.s32 	%r126, %r103, %r54;
$L__BB0_29:
	rem.s32 	%r106, %r126, %r54;
	mad.lo.s32 	%r107, %r47, %r54, %r106;
	mul.wide.s32 	%rd18, %r107, 4;
	add.s64 	%rd19, %rd1, %rd18;
	ld.global.u32 	%r108, [%rd19];
	setp.ne.s32 	%p23, %r108, 0;
	selp.u32 	%r109, 1, 0, %p23;
	add.s32 	%r50, %r44, %r109;
	mul.wide.s32 	%rd20, %r1, 4;
	add.s64 	%rd21, %rd1, %rd20;
	ld.global.u32 	%r105, [%rd21];
	mov.b32 	%r104, 0;
	setp.eq.s32 	%p24, %r105, 1;
	@%p24 bra 	$L__BB0_34;
	setp.ne.s32 	%p25, %r105, 0;
	mov.u32 	%r127, %r104;
	@%p25 bra 	$L__BB0_35;
	mov.b32 	%r127, 1;
	setp.eq.s32 	%p27, %r50, 3;
	@%p27 bra 	$L__BB0_35;
	setp.eq.s32 	%p28, %r50, 6;
	@%p28 bra 	$L__BB0_35;
	mov.u32 	%r127, %r104;
	bra.uni 	$L__BB0_35;
$L__BB0_34:
	and.b32  	%r110, %r50, 254;
	setp.eq.s32 	%p26, %r110, 2;
	selp.u32 	%r127, 1, 0, %p26;
$L__BB0_35:
	cvta.to.global.u64 	%rd22, %rd2;
	add.s64 	%rd24, %rd22, %rd20;
	st.global.u32 	[%rd24], %r127;
$L__BB0_36:
	ret;

}


// ===== COMPILED SASS (sm_100) =====

	.target	sm_100

	.elftype	@"ET_EXEC"


//--------------------- .note.nv.tkinfo           --------------------------
	.section	.note.nv.tkinfo,"",@"SHT_NOTE"
	.sectionflags	@"SHF_NOTE_NV_TKINFO"
	.tkinfo
        /*0018*/ 	.word	0x00000002
        /*0030*/ 	.string	""
        /*0030*/ 	.string	"ptxas"
        /*0030*/ 	.string	"Cuda compilation tools, release 13.0, V13.0.88"
        /*0030*/ 	.string	"Build cuda_13.0.r13.0/compiler.36424714_0"
        /*0030*/ 	.string	"-arch sm_100 -m 64 "



//--------------------- .note.nv.cuinfo           --------------------------
	.section	.note.nv.cuinfo,"",@"SHT_NOTE"
	.sectionflags	@"SHF_NOTE_NV_CUINFO"
        /*0018*/ 	.short	0x0002
        /*001a*/ 	.short	0x0064
        /*001c*/ 	.short	0x0082
	.zero		2


//--------------------- .nv.info                  --------------------------
	.section	.nv.info,"",@"SHT_CUDA_INFO"
	.align	4


	//----- nvinfo : EIATTR_REGCOUNT
	.align		4
        /*0000*/ 	.byte	0x04, 0x2f
        /*0002*/ 	.short	(.L_1 - .L_0)
	.align		4
.L_0:
        /*0004*/ 	.word	index@(_Z6updatePiS_ii)
        /*0008*/ 	.word	0x0000001e


	//----- nvinfo : EIATTR_FRAME_SIZE
	.align		4
.L_1:
        /*000c*/ 	.byte	0x04, 0x11
        /*000e*/ 	.short	(.L_3 - .L_2)
	.align		4
.L_2:
        /*0010*/ 	.word	index@(_Z6updatePiS_ii)
        /*0014*/ 	.word	0x00000000


	//----- nvinfo : EIATTR_MIN_STACK_SIZE
	.align		4
.L_3:
        /*0018*/ 	.byte	0x04, 0x12
        /*001a*/ 	.short	(.L_5 - .L_4)
	.align		4
.L_4:
        /*001c*/ 	.word	index@(_Z6updatePiS_ii)
        /*0020*/ 	.word	0x00000000
.L_5:


//--------------------- .nv.compat                --------------------------
	.section	.nv.compat,"",@"SHT_CUDA_COMPAT_INFO"
	.align	4
        /*0000*/ 	.byte	0x02, 0x09, 0x00, 0x00, 0x02, 0x02, 0x01, 0x00, 0x02, 0x05, 0x05, 0x00, 0x03, 0x07, 0x01, 0x01
        /*0010*/ 	.byte	0x02, 0x03, 0x00, 0x00, 0x02, 0x06, 0x01, 0x00, 0x04, 0x0b, 0x08, 0x00, 0x09, 0x00, 0x00, 0x00
        /*0020*/ 	.byte	0x00, 0x00, 0x00, 0x00


//--------------------- .nv.info._Z6updatePiS_ii  --------------------------
	.section	.nv.info._Z6updatePiS_ii,"",@"SHT_CUDA_INFO"
	.sectionflags	@""
	.align	4


	//----- nvinfo : EIATTR_CUDA_API_VERSION
	.align		4
        /*0000*/ 	.byte	0x04, 0x37
        /*0002*/ 	.short	(.L_7 - .L_6)
.L_6:
        /*0004*/ 	.word	0x00000082


	//----- nvinfo : EIATTR_KPARAM_INFO
	.align		4
.L_7:
        /*0008*/ 	.byte	0x04, 0x17
        /*000a*/ 	.short	(.L_9 - .L_8)
.L_8:
        /*000c*/ 	.word	0x00000000
        /*0010*/ 	.short	0x0003
        /*0012*/ 	.short	0x0014
        /*0014*/ 	.byte	0x00, 0xf0, 0x11, 0x00


	//----- nvinfo : EIATTR_KPARAM_INFO
	.align		4
.L_9:
        /*0018*/ 	.byte	0x04, 0x17
        /*001a*/ 	.short	(.L_11 - .L_10)
.L_10:
        /*001c*/ 	.word	0x00000000
        /*0020*/ 	.short	0x0002
        /*0022*/ 	.short	0x0010
        /*0024*/ 	.byte	0x00, 0xf0, 0x11, 0x00


	//----- nvinfo : EIATTR_KPARAM_INFO
	.align		4
.L_11:
        /*0028*/ 	.byte	0x04, 0x17
        /*002a*/ 	.short	(.L_13 - .L_12)
.L_12:
        /*002c*/ 	.word	0x00000000
        /*0030*/ 	.short	0x0001
        /*0032*/ 	.short	0x0008
        /*0034*/ 	.byte	0x00, 0xf5, 0x21, 0x00


	//----- nvinfo : EIATTR_KPARAM_INFO
	.align		4
.L_13:
        /*0038*/ 	.byte	0x04, 0x17
        /*003a*/ 	.short	(.L_15 - .L_14)
.L_14:
        /*003c*/ 	.word	0x00000000
        /*0040*/ 	.short	0x0000
        /*0042*/ 	.short	0x0000
        /*0044*/ 	.byte	0x00, 0xf5, 0x21, 0x00


	//----- nvinfo : EIATTR_SPARSE_MMA_MASK
	.align		4
.L_15:
        /*0048*/ 	.byte	0x03, 0x50
        /*004a*/ 	.short	0x0000


	//----- nvinfo : EIATTR_MAXREG_COUNT
	.align		4
        /*004c*/ 	.byte	0x03, 0x1b
        /*004e*/ 	.short	0x00ff


	//----- nvinfo : EIATTR_MERCURY_ISA_VERSION
	.align		4
        /*0050*/ 	.byte	0x03, 0x5f
        /*0052*/ 	.short	0x0101


	//----- nvinfo : EIATTR_VRC_CTA_INIT_COUNT
	.align		4
        /*0054*/ 	.byte	0x02, 0x4a
	.zero		1
	.zero		1


	//----- nvinfo : EIATTR_EXIT_INSTR_OFFSETS
	.align		4
        /*0058*/ 	.byte	0x04, 0x1c
        /*005a*/ 	.short	(.L_17 - .L_16)


	//   ....[0]....
.L_16:
        /*005c*/ 	.word	0x00000080


	//   ....[1]....
        /*0060*/ 	.word	0x000021c0


	//----- nvinfo : EIATTR_CRS_STACK_SIZE
	.align		4
.L_17:
        /*0064*/ 	.byte	0x04, 0x1e
        /*0066*/ 	.short	(.L_19 - .L_18)
.L_18:
        /*0068*/ 	.word	0x00000000


	//----- nvinfo : EIATTR_CBANK_PARAM_SIZE
	.align		4
.L_19:
        /*006c*/ 	.byte	0x03, 0x19
        /*006e*/ 	.short	0x0018


	//----- nvinfo : EIATTR_PARAM_CBANK
	.align		4
        /*0070*/ 	.byte	0x04, 0x0a
        /*0072*/ 	.short	(.L_21 - .L_20)
	.align		4
.L_20:
        /*0074*/ 	.word	index@(.nv.constant0._Z6updatePiS_ii)
        /*0078*/ 	.short	0x0380
        /*007a*/ 	.short	0x0018


	//----- nvinfo : EIATTR_SW_WAR
	.align		4
.L_21:
        /*007c*/ 	.byte	0x04, 0x36
        /*007e*/ 	.short	(.L_23 - .L_22)
.L_22:
        /*0080*/ 	.word	0x00000008
.L_23:


//--------------------- .nv.callgraph             --------------------------
	.section	.nv.callgraph,"",@"SHT_CUDA_CALLGRAPH"
	.align	4
	.sectionentsize	8
	.align		4
        /*0000*/ 	.word	0x00000000
	.align		4
        /*0004*/ 	.word	0xffffffff
	.align		4
        /*0008*/ 	.word	0x00000000
	.align		4
        /*000c*/ 	.word	0xfffffffe
	.align		4
        /*0010*/ 	.word	0x00000000
	.align		4
        /*0014*/ 	.word	0xfffffffd
	.align		4
        /*0018*/ 	.word	0x00000000
	.align		4
        /*001c*/ 	.word	0xfffffffc


//--------------------- .text._Z6updatePiS_ii     --------------------------
	.section	.text._Z6updatePiS_ii,"ax",@progbits
	.align	128
        .global         _Z6updatePiS_ii
        .type           _Z6updatePiS_ii,@function
        .size           _Z6updatePiS_ii,(.L_x_32 - _Z6updatePiS_ii)
        .other          _Z6updatePiS_ii,@"STO_CUDA_ENTRY STV_DEFAULT"
_Z6updatePiS_ii:
.text._Z6updatePiS_ii:
[----:B------:R-:W-:Y:S01]  /*0000*/  LDC R1, c[0x0][0x37c] ;  /* 0x0000df00ff017b82 */ /* 0x000fe20000000800 */
[----:B------:R-:W0:Y:S07]  /*0010*/  S2R R3, SR_TID.X ;  /* 0x0000000000037919 */ /* 0x000e2e0000002100 */
[----:B------:R-:W0:Y:S08]  /*0020*/  S2UR UR4, SR_CTAID.X ;  /* 0x00000000000479c3 */ /* 0x000e300000002500 */
[----:B------:R-:W0:Y:S08]  /*0030*/  LDC R0, c[0x0][0x360] ;  /* 0x0000d800ff007b82 */ /* 0x000e300000000800 */
[----:B------:R-:W1:Y:S01]  /*0040*/  LDC.64 R4, c[0x0][0x390] ;  /* 0x0000e400ff047b82 */ /* 0x000e620000000a00 */
[----:B0-----:R-:W-:-:S02]  /*0050*/  IMAD R0, R0, UR4, R3 ;  /* 0x0000000400007c24 */ /* 0x001fc4000f8e0203 */
[----:B-1----:R-:W-:-:S05]  /*0060*/  IMAD R3, R5, R4, RZ ;  /* 0x0000000405037224 */ /* 0x002fca00078e02ff */
[----:B------:R-:W-:-:S13]  /*0070*/  ISETP.GE.AND P0, PT, R0, R3, PT ;  /* 0x000000030000720c */ /* 0x000fda0003f06270 */
[----:B------:R-:W-:Y:S05]  /*0080*/  @P0 EXIT ;  /* 0x000000000000094d */ /* 0x000fea0003800000 */
[-C--:B------:R-:W-:Y:S01]  /*0090*/  IABS R14, R5.reuse ;  /* 0x00000005000e7213 */ /* 0x080fe20000000000 */
[----:B------:R-:W-:Y:S01]  /*00a0*/  BSSY.RECONVERGENT B0, `(.L_x_0) ;  /* 0x000003b000007945 */ /* 0x000fe20003800200 */
[----:B------:R-:W-:Y:S02]  /*00b0*/  IABS R7, R0 ;  /* 0x0000000000077213 */ /* 0x000fe40000000000 */
[----:B------:R-:W0:Y:S01]  /*00c0*/  I2F.RP R6, R14 ;  /* 0x0000000e00067306 */ /* 0x000e220000209400 */
[----:B------:R-:W-:Y:S02]  /*00d0*/  IABS R11, R4 ;  /* 0x00000004000b7213 */ /* 0x000fe40000000000 */
[----:B------:R-:W-:Y:S02]  /*00e0*/  ISETP.NE.AND P6, PT, R5, RZ, PT ;  /* 0x000000ff0500720c */ /* 0x000fe40003fc5270 */
[----:B------:R-:W-:-:S03]  /*00f0*/  LOP3.LUT R12, RZ, R5, RZ, 0x33, !PT ;  /* 0x00000005ff0c7212 */ /* 0x000fc600078e33ff */
[----:B0-----:R-:W0:Y:S02]  /*0100*/  MUFU.RCP R6, R6 ;  /* 0x0000000600067308 */ /* 0x001e240000001000 */
[----:B0-----:R-:W-:-:S06]  /*0110*/  VIADD R2, R6, 0xffffffe ;  /* 0x0ffffffe06027836 */ /* 0x001fcc0000000000 */
[----:B------:R-:W0:Y:S08]  /*0120*/  I2F.RP R6, R11 ;  /* 0x0000000b00067306 */ /* 0x000e300000209400 */
[----:B------:R1:W2:Y:S08]  /*0130*/  F2I.FTZ.U32.TRUNC.NTZ R3, R2 ;  /* 0x0000000200037305 */ /* 0x0002b0000021f000 */
[----:B0-----:R-:W0:Y:S01]  /*0140*/  MUFU.RCP R6, R6 ;  /* 0x0000000600067308 */ /* 0x001e220000001000 */
[----:B-1----:R-:W-:-:S02]  /*0150*/  IMAD.MOV.U32 R2, RZ, RZ, RZ ;  /* 0x000000ffff027224 */ /* 0x002fc400078e00ff */
[----:B--2---:R-:W-:-:S04]  /*0160*/  IMAD.MOV R15, RZ, RZ, -R3 ;  /* 0x000000ffff0f7224 */ /* 0x004fc800078e0a03 */
[----:B------:R-:W-:-:S04]  /*0170*/  IMAD R15, R15, R14, RZ ;  /* 0x0000000e0f0f7224 */ /* 0x000fc800078e02ff */
[----:B------:R-:W-:-:S04]  /*0180*/  IMAD.HI.U32 R15, R3, R15, R2 ;  /* 0x0000000f030f7227 */ /* 0x000fc800078e0002 */
[----:B0-----:R-:W-:Y:S02]  /*0190*/  VIADD R8, R6, 0xffffffe ;  /* 0x0ffffffe06087836 */ /* 0x001fe40000000000 */
[----:B------:R-:W-:Y:S02]  /*01a0*/  IMAD.HI.U32 R3, R15, R7, RZ ;  /* 0x000000070f037227 */ /* 0x000fe400078e00ff */
[----:B------:R-:W0:Y:S02]  /*01b0*/  F2I.FTZ.U32.TRUNC.NTZ R9, R8 ;  /* 0x0000000800097305 */ /* 0x000e24000021f000 */
[----:B------:R-:W-:-:S04]  /*01c0*/  IMAD.MOV R2, RZ, RZ, -R3 ;  /* 0x000000ffff027224 */ /* 0x000fc800078e0a03 */
[----:B------:R-:W-:Y:S01]  /*01d0*/  IMAD R7, R14, R2, R7 ;  /* 0x000000020e077224 */ /* 0x000fe200078e0207 */
[----:B------:R-:W-:-:S04]  /*01e0*/  LOP3.LUT R2, R0, R5, RZ, 0x3c, !PT ;  /* 0x0000000500027212 */ /* 0x000fc800078e3cff */
[----:B------:R-:W-:Y:S02]  /*01f0*/  ISETP.GT.U32.AND P1, PT, R14, R7, PT ;  /* 0x000000070e00720c */ /* 0x000fe40003f24070 */
[----:B------:R-:W-:Y:S02]  /*0200*/  ISETP.GE.AND P2, PT, R2, RZ, PT ;  /* 0x000000ff0200720c */ /* 0x000fe40003f46270 */
[----:B------:R-:W-:Y:S02]  /*0210*/  P2R R2, PR, RZ, 0x40 ;  /* 0x00000040ff027803 */ /* 0x000fe40000000000 */
[----:B0-----:R-:W-:-:S07]  /*0220*/  IADD3 R2, PT, PT, RZ, -R9, RZ ;  /* 0x80000009ff027210 */ /* 0x001fce0007ffe0ff */
[----:B------:R-:W-:Y:S01]  /*0230*/  @!P1 IADD3 R7, PT, PT, R7, -R14, RZ ;  /* 0x8000000e07079210 */ /* 0x000fe20007ffe0ff */
[----:B------:R-:W-:-:S03]  /*0240*/  @!P1 VIADD R3, R3, 0x1 ;  /* 0x0000000103039836 */ /* 0x000fc60000000000 */
[----:B------:R-:W-:Y:S01]  /*0250*/  ISETP.GE.U32.AND P0, PT, R7, R14, PT ;  /* 0x0000000e0700720c */ /* 0x000fe20003f06070 */
[----:B------:R-:W-:-:S12]  /*0260*/  IMAD R7, R2, R11, RZ ;  /* 0x0000000b02077224 */ /* 0x000fd800078e02ff */
[----:B------:R-:W-:-:S04]  /*0270*/  @P0 VIADD R3, R3, 0x1 ;  /* 0x0000000103030836 */ /* 0x000fc80000000000 */
[----:B------:R-:W-:-:S05]  /*0280*/  @!P2 IMAD.MOV R3, RZ, RZ, -R3 ;  /* 0x000000ffff03a224 */ /* 0x000fca00078e0a03 */
[----:B------:R-:W-:-:S04]  /*0290*/  SEL R17, R12, R3, !P6 ;  /* 0x000000030c117207 */ /* 0x000fc80007000000 */
[C---:B------:R-:W-:Y:S01]  /*02a0*/  ISETP.GT.AND P2, PT, R17.reuse, RZ, PT ;  /* 0x000000ff1100720c */ /* 0x040fe20003f44270 */
[----:B------:R-:W-:Y:S02]  /*02b0*/  VIADD R6, R17, 0xffffffff ;  /* 0xffffffff11067836 */ /* 0x000fe40000000000 */
[----:B------:R-:W-:Y:S02]  /*02c0*/  IMAD.MOV R10, RZ, RZ, -R17 ;  /* 0x000000ffff0a7224 */ /* 0x000fe400078e0a11 */
[----:B------:R-:W-:-:S08]  /*02d0*/  IMAD.MOV.U32 R3, RZ, RZ, R6 ;  /* 0x000000ffff037224 */ /* 0x000fd000078e0006 */
[----:B------:R-:W-:Y:S05]  /*02e0*/  @P2 BRA `(.L_x_1) ;  /* 0x0000000000582947 */ /* 0x000fea0003800000 */
[----:B------:R-:W-:Y:S02]  /*02f0*/  IABS R16, R4 ;  /* 0x0000000400107213 */ /* 0x000fe40000000000 */
[----:B------:R-:W-:Y:S02]  /*0300*/  IABS R18, R6 ;  /* 0x0000000600127213 */ /* 0x000fe40000000000 */
[----:B------:R-:W0:Y:S01]  /*0310*/  I2F.RP R13, R16 ;  /* 0x00000010000d7306 */ /* 0x000e220000209400 */
[----:B------:R-:W-:-:S07]  /*0320*/  ISETP.GE.AND P3, PT, R6, RZ, PT ;  /* 0x000000ff0600720c */ /* 0x000fce0003f66270 */
[----:B0-----:R-:W0:Y:S02]  /*0330*/  MUFU.RCP R13, R13 ;  /* 0x0000000d000d7308 */ /* 0x001e240000001000 */
[----:B0-----:R-:W-:-:S06]  /*0340*/  VIADD R2, R13, 0xffffffe ;  /* 0x0ffffffe0d027836 */ /* 0x001fcc0000000000 */
[----:B------:R0:W1:Y:S02]  /*0350*/  F2I.FTZ.U32.TRUNC.NTZ R3, R2 ;  /* 0x0000000200037305 */ /* 0x000064000021f000 */
[----:B0-----:R-:W-:Y:S01]  /*0360*/  IMAD.MOV.U32 R2, RZ, RZ, RZ ;  /* 0x000000ffff027224 */ /* 0x001fe200078e00ff */
[----:B-1----:R-:W-:-:S05]  /*0370*/  IADD3 R19, PT, PT, RZ, -R3, RZ ;  /* 0x80000003ff137210 */ /* 0x002fca0007ffe0ff */
[----:B------:R-:W-:-:S04]  /*0380*/  IMAD R19, R19, R16, RZ ;  /* 0x0000001013137224 */ /* 0x000fc800078e02ff */
[----:B------:R-:W-:-:S06]  /*0390*/  IMAD.HI.U32 R3, R3, R19, R2 ;  /* 0x0000001303037227 */ /* 0x000fcc00078e0002 */
[----:B------:R-:W-:-:S04]  /*03a0*/  IMAD.HI.U32 R3, R3, R18, RZ ;  /* 0x0000001203037227 */ /* 0x000fc800078e00ff */
[----:B------:R-:W-:-:S04]  /*03b0*/  IMAD.MOV R3, RZ, RZ, -R3 ;  /* 0x000000ffff037224 */ /* 0x000fc800078e0a03 */
[----:B------:R-:W-:-:S05]  /*03c0*/  IMAD R3, R16, R3, R18 ;  /* 0x0000000310037224 */ /* 0x000fca00078e0212 */
[----:B------:R-:W-:-:S13]  /*03d0*/  ISETP.GT.U32.AND P0, PT, R16, R3, PT ;  /* 0x000000031000720c */ /* 0x000fda0003f04070 */
[----:B------:R-:W-:Y:S01]  /*03e0*/  @!P0 IMAD.IADD R3, R3, 0x1, -R16 ;  /* 0x0000000103038824 */ /* 0x000fe200078e0a10 */
[----:B------:R-:W-:-:S04]  /*03f0*/  ISETP.NE.AND P0, PT, R4, RZ, PT ;  /* 0x000000ff0400720c */ /* 0x000fc80003f05270 */
[----:B------:R-:W-:-:S13]  /*0400*/  ISETP.GT.U32.AND P1, PT, R16, R3, PT ;  /* 0x000000031000720c */ /* 0x000fda0003f24070 */
[----:B------:R-:W-:-:S05]  /*0410*/  @!P1 IMAD.IADD R3, R3, 0x1, -R16 ;  /* 0x0000000103039824 */ /* 0x000fca00078e0a10 */
[----:B------:R-:W-:Y:S02]  /*0420*/  @!P3 IADD3 R3, PT, PT, -R3, RZ, RZ ;  /* 0x000000ff0303b210 */ /* 0x000fe40007ffe1ff */
[----:B------:R-:W-:-:S05]  /*0430*/  @!P0 LOP3.LUT R3, RZ, R4, RZ, 0x33, !PT ;  /* 0x00000004ff038212 */ /* 0x000fca00078e33ff */
[----:B------:R-:W-:-:S07]  /*0440*/  IMAD.IADD R3, R3, 0x1, R4 ;  /* 0x0000000103037824 */ /* 0x000fce00078e0204 */
.L_x_1:
[----:B------:R-:W-:Y:S05]  /*0450*/  BSYNC.RECONVERGENT B0 ;  /* 0x0000000000007941 */ /* 0x000fea0003800200 */
.L_x_0:
[----:B------:R-:W-:Y:S01]  /*0460*/  IMAD R10, R5, R10, R0 ;  /* 0x0000000a050a7224 */ /* 0x000fe200078e0200 */
[----:B------:R-:W-:Y:S01]  /*0470*/  IABS R2, R3 ;  /* 0x0000000300027213 */ /* 0x000fe20000000000 */
[----:B------:R-:W-:Y:S01]  /*0480*/  IMAD.MOV.U32 R8, RZ, RZ, RZ ;  /* 0x000000ffff087224 */ /* 0x000fe200078e00ff */
[----:B------:R-:W-:Y:S02]  /*0490*/  BSSY.RECONVERGENT B0, `(.L_x_2) ;  /* 0x0000015000007945 */ /* 0x000fe40003800200 */
[----:B------:R-:W-:Y:S01]  /*04a0*/  ISETP.GT.AND P5, PT, R10, RZ, PT ;  /* 0x000000ff0a00720c */ /* 0x000fe20003fa4270 */
[----:B------:R-:W-:-:S04]  /*04b0*/  IMAD.HI.U32 R8, R9, R7, R8 ;  /* 0x0000000709087227 */ /* 0x000fc800078e0008 */
[----:B------:R-:W-:Y:S02]  /*04c0*/  IMAD.MOV.U32 R9, RZ, RZ, R2 ;  /* 0x000000ffff097224 */ /* 0x000fe400078e0002 */
[----:B------:R-:W-:Y:S02]  /*04d0*/  VIADD R2, R10, 0xffffffff ;  /* 0xffffffff0a027836 */ /* 0x000fe40000000000 */
[----:B------:R-:W-:-:S05]  /*04e0*/  IMAD.HI.U32 R7, R8, R9, RZ ;  /* 0x0000000908077227 */ /* 0x000fca00078e00ff */
[----:B------:R-:W-:Y:S01]  /*04f0*/  IADD3 R18, PT, PT, -R7, RZ, RZ ;  /* 0x000000ff07127210 */ /* 0x000fe20007ffe1ff */
[----:B------:R-:W-:Y:S01]  /*0500*/  IMAD.MOV.U32 R7, RZ, RZ, R2 ;  /* 0x000000ffff077224 */ /* 0x000fe200078e0002 */
[----:B------:R-:W-:Y:S06]  /*0510*/  @P5 BRA `(.L_x_3) ;  /* 0x0000000000305947 */ /* 0x000fec0003800000 */
[----:B------:R-:W-:Y:S02]  /*0520*/  IABS R13, R2 ;  /* 0x00000002000d7213 */ /* 0x000fe40000000000 */
[----:B------:R-:W-:-:S03]  /*0530*/  ISETP.GE.AND P1, PT, R2, RZ, PT ;  /* 0x000000ff0200720c */ /* 0x000fc60003f26270 */
[----:B------:R-:W-:-:S04]  /*0540*/  IMAD.HI.U32 R7, R15, R13, RZ ;  /* 0x0000000d0f077227 */ /* 0x000fc800078e00ff */
[----:B------:R-:W-:-:S04]  /*0550*/  IMAD.MOV R7, RZ, RZ, -R7 ;  /* 0x000000ffff077224 */ /* 0x000fc800078e0a07 */
[----:B------:R-:W-:-:S05]  /*0560*/  IMAD R7, R14, R7, R13 ;  /* 0x000000070e077224 */ /* 0x000fca00078e020d */
[----:B------:R-:W-:-:S13]  /*0570*/  ISETP.GT.U32.AND P0, PT, R14, R7, PT ;  /* 0x000000070e00720c */ /* 0x000fda0003f04070 */
[----:B------:R-:W-:-:S05]  /*0580*/  @!P0 IMAD.IADD R7, R7, 0x1, -R14 ;  /* 0x0000000107078824 */ /* 0x000fca00078e0a0e */
[----:B------:R-:W-:-:S13]  /*0590*/  ISETP.GT.U32.AND P0, PT, R14, R7, PT ;  /* 0x000000070e00720c */ /* 0x000fda0003f04070 */
[----:B------:R-:W-:-:S05]  /*05a0*/  @!P0 IMAD.IADD R7, R7, 0x1, -R14 ;  /* 0x0000000107078824 */ /* 0x000fca00078e0a0e */
[----:B------:R-:W-:-:S04]  /*05b0*/  @!P1 IADD3 R7, PT, PT, -R7, RZ, RZ ;  /* 0x000000ff07079210 */ /* 0x000fc80007ffe1ff */
[----:B------:R-:W-:-:S05]  /*05c0*/  SEL R16, R12, R7, !P6 ;  /* 0x000000070c107207 */ /* 0x000fca0007000000 */
[----:B------:R-:W-:-:S07]  /*05d0*/  IMAD.IADD R7, R16, 0x1, R5 ;  /* 0x0000000110077824 */ /* 0x000fce00078e0205 */
.L_x_3:
[----:B------:R-:W-:Y:S05]  /*05e0*/  BSYNC.RECONVERGENT B0 ;  /* 0x0000000000007941 */ /* 0x000fea0003800200 */
.L_x_2:
[----:B------:R-:W-:Y:S01]  /*05f0*/  IABS R19, R7 ;  /* 0x0000000700137213 */ /* 0x000fe20000000000 */
[----:B------:R-:W-:Y:S01]  /*0600*/  IMAD R16, R11, R18, R9 ;  /* 0x000000120b107224 */ /* 0x000fe200078e0209 */
[----:B------:R-:W-:Y:S01]  /*0610*/  BSSY.RECONVERGENT B0, `(.L_x_4) ;  /* 0x0000015000007945 */ /* 0x000fe20003800200 */
[----:B------:R-:W-:Y:S02]  /*0620*/  ISETP.NE.AND P4, PT, R4, RZ, PT ;  /* 0x000000ff0400720c */ /* 0x000fe40003f85270 */
[----:B------:R-:W-:Y:S01]  /*0630*/  IMAD.HI.U32 R9, R15, R19, RZ ;  /* 0x000000130f097227 */ /* 0x000fe200078e00ff */
[----:B------:R-:W-:Y:S02]  /*0640*/  ISETP.GT.U32.AND P0, PT, R11, R16, PT ;  /* 0x000000100b00720c */ /* 0x000fe40003f04070 */
[----:B------:R-:W-:Y:S01]  /*0650*/  LOP3.LUT R13, RZ, R4, RZ, 0x33, !PT ;  /* 0x00000004ff0d7212 */ /* 0x000fe200078e33ff */
[----:B------:R-:W-:Y:S01]  /*0660*/  IMAD.MOV R21, RZ, RZ, -R9 ;  /* 0x000000ffff157224 */ /* 0x000fe200078e0a09 */
[----:B------:R-:W-:Y:S01]  /*0670*/  SHF.R.S32.HI R18, RZ, 0x1f, R10 ;  /* 0x0000001fff127819 */ /* 0x000fe2000001140a */
[----:B------:R-:W-:Y:S01]  /*0680*/  IMAD.MOV.U32 R9, RZ, RZ, R6 ;  /* 0x000000ffff097224 */ /* 0x000fe200078e0006 */
[----:B------:R-:W-:Y:S07]  /*0690*/  @P2 BRA `(.L_x_5) ;  /* 0x0000000000302947 */ /* 0x000fee0003800000 */
[----:B------:R-:W-:Y:S02]  /*06a0*/  IABS R9, R6 ;  /* 0x0000000600097213 */ /* 0x000fe40000000000 */
[----:B------:R-:W-:-:S03]  /*06b0*/  ISETP.GE.AND P3, PT, R6, RZ, PT ;  /* 0x000000ff0600720c */ /* 0x000fc60003f66270 */
[----:B------:R-:W-:-:S04]  /*06c0*/  IMAD.HI.U32 R20, R8, R9, RZ ;  /* 0x0000000908147227 */ /* 0x000fc800078e00ff */
[----:B------:R-:W-:-:S04]  /*06d0*/  IMAD.MOV R20, RZ, RZ, -R20 ;  /* 0x000000ffff147224 */ /* 0x000fc800078e0a14 */
[----:B------:R-:W-:-:S05]  /*06e0*/  IMAD R20, R11, R20, R9 ;  /* 0x000000140b147224 */ /* 0x000fca00078e0209 */
[----:B------:R-:W-:-:S13]  /*06f0*/  ISETP.GT.U32.AND P1, PT, R11, R20, PT ;  /* 0x000000140b00720c */ /* 0x000fda0003f24070 */
[----:B------:R-:W-:-:S04]  /*0700*/  @!P1 IADD3 R20, PT, PT, R20, -R11, RZ ;  /* 0x8000000b14149210 */ /* 0x000fc80007ffe0ff */
[----:B------:R-:W-:-:S13]  /*0710*/  ISETP.GT.U32.AND P1, PT, R11, R20, PT ;  /* 0x000000140b00720c */ /* 0x000fda0003f24070 */
[----:B------:R-:W-:-:S04]  /*0720*/  @!P1 IMAD.IADD R20, R20, 0x1, -R11 ;  /* 0x0000000114149824 */ /* 0x000fc800078e0a0b */
[----:B------:R-:W-:-:S05]  /*0730*/  @!P3 IMAD.MOV R20, RZ, RZ, -R20 ;  /* 0x000000ffff14b224 */ /* 0x000fca00078e0a14 */
[----:B------:R-:W-:-:S05]  /*0740*/  SEL R9, R13, R20, !P4 ;  /* 0x000000140d097207 */ /* 0x000fca0006000000 */
[----:B------:R-:W-:-:S07]  /*0750*/  IMAD.IADD R9, R9, 0x1, R4 ;  /* 0x0000000109097824 */ /* 0x000fce00078e0204 */
.L_x_5:
[----:B------:R-:W-:Y:S05]  /*0760*/  BSYNC.RECONVERGENT B0 ;  /* 0x0000000000007941 */ /* 0x000fea0003800200 */
.L_x_4:
[----:B------:R-:W-:Y:S01]  /*0770*/  IMAD R19, R14, R21, R19 ;  /* 0x000000150e137224 */ /* 0x000fe200078e0213 */
[----:B------:R-:W-:Y:S01]  /*0780*/  IABS R24, R9 ;  /* 0x0000000900187213 */ /* 0x000fe20000000000 */
[----:B------:R-:W-:Y:S01]  /*0790*/  @!P0 IMAD.IADD R16, R16, 0x1, -R11 ;  /* 0x0000000110108824 */ /* 0x000fe200078e0a0b */
[----:B------:R-:W-:Y:S01]  /*07a0*/  LOP3.LUT R21, R18, R5, RZ, 0xc0, !PT ;  /* 0x0000000512157212 */ /* 0x000fe200078ec0ff */
[----:B------:R-:W-:Y:S01]  /*07b0*/  BSSY.RECONVERGENT B0, `(.L_x_6) ;  /* 0x000001e000007945 */ /* 0x000fe20003800200 */
[----:B------:R-:W-:Y:S01]  /*07c0*/  ISETP.GT.U32.AND P0, PT, R14, R19, PT ;  /* 0x000000130e00720c */ /* 0x000fe20003f04070 */
[----:B------:R-:W-:Y:S01]  /*07d0*/  IMAD.HI.U32 R18, R8, R24, RZ ;  /* 0x0000001808127227 */ /* 0x000fe200078e00ff */
[----:B------:R-:W-:Y:S02]  /*07e0*/  IADD3 R20, PT, PT, R10, R21, RZ ;  /* 0x000000150a147210 */ /* 0x000fe40007ffe0ff */
[----:B------:R-:W-:Y:S01]  /*07f0*/  ISETP.GT.U32.AND P1, PT, R11, R16, PT ;  /* 0x000000100b00720c */ /* 0x000fe20003f24070 */
[----:B------:R-:W-:Y:S01]  /*0800*/  IMAD.MOV R18, RZ, RZ, -R18 ;  /* 0x000000ffff127224 */ /* 0x000fe200078e0a12 */
[----:B------:R-:W-:-:S03]  /*0810*/  IABS R21, R20 ;  /* 0x0000001400157213 */ /* 0x000fc60000000000 */
[----:B------:R-:W-:Y:S02]  /*0820*/  IMAD R24, R11, R18, R24 ;  /* 0x000000120b187224 */ /* 0x000fe400078e0218 */
[----:B------:R-:W-:-:S03]  /*0830*/  IMAD.HI.U32 R18, R15, R21, RZ ;  /* 0x000000150f127227 */ /* 0x000fc600078e00ff */
[----:B------:R-:W-:Y:S01]  /*0840*/  ISETP.GT.U32.AND P3, PT, R11, R24, PT ;  /* 0x000000180b00720c */ /* 0x000fe20003f64070 */
[----:B------:R-:W-:Y:S01]  /*0850*/  @!P0 IMAD.IADD R19, R19, 0x1, -R14 ;  /* 0x0000000113138824 */ /* 0x000fe200078e0a0e */
[----:B------:R-:W-:Y:S01]  /*0860*/  ISETP.GE.AND P0, PT, R3, RZ, PT ;  /* 0x000000ff0300720c */ /* 0x000fe20003f06270 */
[----:B------:R-:W-:Y:S02]  /*0870*/  IMAD.MOV R18, RZ, RZ, -R18 ;  /* 0x000000ffff127224 */ /* 0x000fe400078e0a12 */
[----:B------:R-:W-:Y:S01]  /*0880*/  @!P1 IMAD.IADD R16, R16, 0x1, -R11 ;  /* 0x0000000110109824 */ /* 0x000fe200078e0a0b */
[C---:B------:R-:W-:Y:S01]  /*0890*/  ISETP.GT.U32.AND P1, PT, R14.reuse, R19, PT ;  /* 0x000000130e00720c */ /* 0x040fe20003f24070 */
[----:B------:R-:W-:Y:S01]  /*08a0*/  IMAD R21, R14, R18, R21 ;  /* 0x000000120e157224 */ /* 0x000fe200078e0215 */
[----:B------:R-:W-:Y:S11]  /*08b0*/  @P2 BRA `(.L_x_7) ;  /* 0x0000000000342947 */ /* 0x000ff60003800000 */
[----:B------:R-:W-:-:S05]  /*08c0*/  IABS R3, R6 ;  /* 0x0000000600037213 */ /* 0x000fca0000000000 */
[----:B------:R-:W-:-:S05]  /*08d0*/  IMAD.HI.U32 R18, R8, R3, RZ ;  /* 0x0000000308127227 */ /* 0x000fca00078e00ff */
[----:B------:R-:W-:-:S05]  /*08e0*/  IADD3 R18, PT, PT, -R18, RZ, RZ ;  /* 0x000000ff12127210 */ /* 0x000fca0007ffe1ff */
[----:B------:R-:W-:-:S05]  /*08f0*/  IMAD R18, R11, R18, R3 ;  /* 0x000000120b127224 */ /* 0x000fca00078e0203 */
[----:B------:R-:W-:-:S13]  /*0900*/  ISETP.GT.U32.AND P2, PT, R11, R18, PT ;  /* 0x000000120b00720c */ /* 0x000fda0003f44070 */
[----:B------:R-:W-:-:S05]  /*0910*/  @!P2 IMAD.IADD R18, R18, 0x1, -R11 ;  /* 0x000000011212a824 */ /* 0x000fca00078e0a0b */
[----:B------:R-:W-:-:S13]  /*0920*/  ISETP.GT.U32.AND P2, PT, R11, R18, PT ;  /* 0x000000120b00720c */ /* 0x000fda0003f44070 */
[----:B------:R-:W-:Y:S01]  /*0930*/  @!P2 IMAD.IADD R18, R18, 0x1, -R11 ;  /* 0x000000011212a824 */ /* 0x000fe200078e0a0b */
[----:B------:R-:W-:-:S03]  /*0940*/  ISETP.GE.AND P2, PT, R6, RZ, PT ;  /* 0x000000ff0600720c */ /* 0x000fc60003f46270 */
[----:B------:R-:W-:-:S10]  /*0950*/  IMAD.MOV.U32 R6, RZ, RZ, R18 ;  /* 0x000000ffff067224 */ /* 0x000fd400078e0012 */
[----:B------:R-:W-:-:S05]  /*0960*/  @!P2 IMAD.MOV R6, RZ, RZ, -R6 ;  /* 0x000000ffff06a224 */ /* 0x000fca00078e0a06 */
[----:B------:R-:W-:-:S04]  /*0970*/  SEL R3, R13, R6, !P4 ;  /* 0x000000060d037207 */ /* 0x000fc80006000000 */
[----:B------:R-:W-:-:S07]  /*0980*/  IADD3 R6, PT, PT, R3, R4, RZ ;  /* 0x0000000403067210 */ /* 0x000fce0007ffe0ff */
.L_x_7:
[----:B------:R-:W-:Y:S05]  /*0990*/  BSYNC.RECONVERGENT B0 ;  /* 0x0000000000007941 */ /* 0x000fea0003800200 */
.L_x_6:
[----:B------:R-:W-:Y:S01]  /*09a0*/  @!P3 IMAD.IADD R24, R24, 0x1, -R11 ;  /* 0x000000011818b824 */ /* 0x000fe200078e0a0b */
[C---:B------:R-:W-:Y:S01]  /*09b0*/  ISETP.GT.AND P3, PT, R10.reuse, -0x2, PT ;  /* 0xfffffffe0a00780c */ /* 0x040fe20003f64270 */
[----:B------:R-:W-:Y:S01]  /*09c0*/  VIADD R10, R10, 0x1 ;  /* 0x000000010a0a7836 */ /* 0x000fe20000000000 */
[----:B------:R-:W-:Y:S01]  /*09d0*/  ISETP.GT.U32.AND P2, PT, R14, R21, PT ;  /* 0x000000150e00720c */ /* 0x000fe20003f44070 */
[----:B------:R-:W-:Y:S01]  /*09e0*/  BSSY.RECONVERGENT B0, `(.L_x_8) ;  /* 0x0000017000007945 */ /* 0x000fe20003800200 */
[----:B------:R-:W-:Y:S01]  /*09f0*/  IABS R18, R6 ;  /* 0x0000000600127213 */ /* 0x000fe20000000000 */
[----:B------:R-:W-:Y:S01]  /*0a00*/  @!P0 IMAD.MOV R16, RZ, RZ, -R16 ;  /* 0x000000ffff108224 */ /* 0x000fe200078e0a10 */
[----:B------:R-:W-:Y:S01]  /*0a10*/  ISETP.GE.AND P0, PT, R7, RZ, PT ;  /* 0x000000ff0700720c */ /* 0x000fe20003f06270 */
[----:B------:R-:W-:Y:S01]  /*0a20*/  @!P1 IMAD.IADD R19, R19, 0x1, -R14 ;  /* 0x0000000113139824 */ /* 0x000fe200078e0a0e */
[----:B------:R-:W-:Y:S01]  /*0a30*/  ISETP.GT.U32.AND P1, PT, R11, R24, PT ;  /* 0x000000180b00720c */ /* 0x000fe20003f24070 */
[----:B------:R-:W-:-:S04]  /*0a40*/  IMAD.HI.U32 R3, R8, R18, RZ ;  /* 0x0000001208037227 */ /* 0x000fc800078e00ff */
[----:B------:R-:W-:Y:S02]  /*0a50*/  IMAD.MOV R3, RZ, RZ, -R3 ;  /* 0x000000ffff037224 */ /* 0x000fe400078e0a03 */
[----:B------:R-:W-:Y:S01]  /*0a60*/  @!P2 IADD3 R21, PT, PT, R21, -R14, RZ ;  /* 0x8000000e1515a210 */ /* 0x000fe20007ffe0ff */
[----:B------:R-:W-:Y:S01]  /*0a70*/  IMAD.MOV.U32 R7, RZ, RZ, R10 ;  /* 0x000000ffff077224 */ /* 0x000fe200078e000a */
[----:B------:R-:W-:Y:S06]  /*0a80*/  @P3 BRA `(.L_x_9) ;  /* 0x0000000000303947 */ /* 0x000fec0003800000 */
[----:B------:R-:W-:-:S05]  /*0a90*/  IABS R22, R10 ;  /* 0x0000000a00167213 */ /* 0x000fca0000000000 */
[----:B------:R-:W-:-:S04]  /*0aa0*/  IMAD.HI.U32 R7, R15, R22, RZ ;  /* 0x000000160f077227 */ /* 0x000fc800078e00ff */
[----:B------:R-:W-:-:S04]  /*0ab0*/  IMAD.MOV R7, RZ, RZ, -R7 ;  /* 0x000000ffff077224 */ /* 0x000fc800078e0a07 */
[----:B------:R-:W-:-:S05]  /*0ac0*/  IMAD R7, R14, R7, R22 ;  /* 0x000000070e077224 */ /* 0x000fca00078e0216 */
[----:B------:R-:W-:-:S13]  /*0ad0*/  ISETP.GT.U32.AND P2, PT, R14, R7, PT ;  /* 0x000000070e00720c */ /* 0x000fda0003f44070 */
[----:B------:R-:W-:-:S05]  /*0ae0*/  @!P2 IMAD.IADD R7, R7, 0x1, -R14 ;  /* 0x000000010707a824 */ /* 0x000fca00078e0a0e */
[----:B------:R-:W-:-:S13]  /*0af0*/  ISETP.GT.U32.AND P2, PT, R14, R7, PT ;  /* 0x000000070e00720c */ /* 0x000fda0003f44070 */
[----:B------:R-:W-:Y:S02]  /*0b00*/  @!P2 IADD3 R7, PT, PT, R7, -R14, RZ ;  /* 0x8000000e0707a210 */ /* 0x000fe40007ffe0ff */
[----:B------:R-:W-:-:S13]  /*0b10*/  ISETP.GE.AND P2, PT, R10, RZ, PT ;  /* 0x000000ff0a00720c */ /* 0x000fda0003f46270 */
[----:B------:R-:W-:-:S05]  /*0b20*/  @!P2 IMAD.MOV R7, RZ, RZ, -R7 ;  /* 0x000000ffff07a224 */ /* 0x000fca00078e0a07 */
[----:B------:R-:W-:-:S05]  /*0b30*/  SEL R22, R12, R7, !P6 ;  /* 0x000000070c167207 */ /* 0x000fca0007000000 */
[----:B------:R-:W-:-:S07]  /*0b40*/  IMAD.IADD R7, R22, 0x1, R5 ;  /* 0x0000000116077824 */ /* 0x000fce00078e0205 */
.L_x_9:
[----:B------:R-:W-:Y:S05]  /*0b50*/  BSYNC.RECONVERGENT B0 ;  /* 0x0000000000007941 */ /* 0x000fea0003800200 */
.L_x_8:
[C---:B------:R-:W-:Y:S01]  /*0b60*/  IMAD R18, R11.reuse, R3, R18 ;  /* 0x000000030b127224 */ /* 0x040fe200078e0212 */
[----:B------:R-:W-:Y:S01]  /*0b70*/  IABS R23, R7 ;  /* 0x0000000700177213 */ /* 0x000fe20000000000 */
[----:B------:R-:W-:Y:S01]  /*0b80*/  IMAD.MOV.U32 R3, RZ, RZ, R19 ;  /* 0x000000ffff037224 */ /* 0x000fe200078e0013 */
[----:B------:R-:W-:Y:S01]  /*0b90*/  @!P1 IADD3 R24, PT, PT, R24, -R11, RZ ;  /* 0x8000000b18189210 */ /* 0x000fe20007ffe0ff */
[----:B------:R-:W-:Y:S01]  /*0ba0*/  BSSY.RECONVERGENT B0, `(.L_x_10) ;  /* 0x0000021000007945 */ /* 0x000fe20003800200 */
[----:B------:R-:W-:Y:S01]  /*0bb0*/  ISETP.GT.U32.AND P2, PT, R14, R21, PT ;  /* 0x000000150e00720c */ /* 0x000fe20003f44070 */
[----:B------:R-:W-:Y:S01]  /*0bc0*/  @!P0 IMAD.MOV R3, RZ, RZ, -R3 ;  /* 0x000000ffff038224 */ /* 0x000fe200078e0a03 */
[----:B------:R-:W-:Y:S01]  /*0bd0*/  ISETP.GT.U32.AND P0, PT, R11, R18, PT ;  /* 0x000000120b00720c */ /* 0x000fe20003f04070 */
[----:B------:R-:W-:Y:S01]  /*0be0*/  IMAD.HI.U32 R19, R15, R23, RZ ;  /* 0x000000170f137227 */ /* 0x000fe200078e00ff */
[----:B------:R-:W-:Y:S02]  /*0bf0*/  ISETP.GE.AND P1, PT, R9, RZ, PT ;  /* 0x000000ff0900720c */ /* 0x000fe40003f26270 */
[----:B------:R-:W-:Y:S01]  /*0c00*/  ISETP.GT.AND P6, PT, R17, -0x1, PT ;  /* 0xffffffff1100780c */ /* 0x000fe20003fc4270 */
[----:B------:R-:W-:-:S04]  /*0c10*/  IMAD.MOV R19, RZ, RZ, -R19 ;  /* 0x000000ffff137224 */ /* 0x000fc800078e0a13 */
[----:B------:R-:W-:Y:S02]  /*0c20*/  IMAD R23, R14, R19, R23 ;  /* 0x000000130e177224 */ /* 0x000fe400078e0217 */
[----:B------:R-:W-:Y:S01]  /*0c30*/  @!P2 IMAD.IADD R21, R21, 0x1, -R14 ;  /* 0x000000011515a824 */ /* 0x000fe200078e0a0e */
[----:B------:R-:W-:Y:S01]  /*0c40*/  ISETP.GE.AND P2, PT, R20, RZ, PT ;  /* 0x000000ff1400720c */ /* 0x000fe20003f46270 */
[----:B------:R-:W-:Y:S02]  /*0c50*/  @!P0 IMAD.IADD R18, R18, 0x1, -R11 ;  /* 0x0000000112128824 */ /* 0x000fe400078e0a0b */
[----:B------:R-:W-:Y:S01]  /*0c60*/  @!P1 IMAD.MOV R24, RZ, RZ, -R24 ;  /* 0x000000ffff189224 */ /* 0x000fe200078e0a18 */
[----:B------:R-:W-:Y:S02]  /*0c70*/  ISETP.GT.U32.AND P1, PT, R14, R23, PT ;  /* 0x000000170e00720c */ /* 0x000fe40003f24070 */
[----:B------:R-:W-:Y:S02]  /*0c80*/  ISETP.GT.U32.AND P0, PT, R11, R18, PT ;  /* 0x000000120b00720c */ /* 0x000fe40003f04070 */
[----:B------:R-:W-:Y:S01]  /*0c90*/  MOV R9, R21 ;  /* 0x0000001500097202 */ /* 0x000fe20000000f00 */
[----:B------:R-:W-:-:S04]  /*0ca0*/  IMAD.MOV.U32 R21, RZ, RZ, R17 ;  /* 0x000000ffff157224 */ /* 0x000fc800078e0011 */
[----:B------:R-:W-:-:S04]  /*0cb0*/  @!P2 IMAD.MOV R9, RZ, RZ, -R9 ;  /* 0x000000ffff09a224 */ /* 0x000fc800078e0a09 */
[----:B------:R-:W-:Y:S02]  /*0cc0*/  @!P1 IMAD.IADD R23, R23, 0x1, -R14 ;  /* 0x0000000117179824 */ /* 0x000fe400078e0a0e */
[----:B------:R-:W-:Y:S01]  /*0cd0*/  @!P0 IMAD.IADD R18, R18, 0x1, -R11 ;  /* 0x0000000112128824 */ /* 0x000fe200078e0a0b */
[----:B------:R-:W-:Y:S06]  /*0ce0*/  @P6 BRA `(.L_x_11) ;  /* 0x0000000000306947 */ /* 0x000fec0003800000 */
[----:B------:R-:W-:Y:S02]  /*0cf0*/  IABS R20, R17 ;  /* 0x0000001100147213 */ /* 0x000fe40000000000 */
[----:B------:R-:W-:-:S03]  /*0d00*/  ISETP.GE.AND P1, PT, R17, RZ, PT ;  /* 0x000000ff1100720c */ /* 0x000fc60003f26270 */
[----:B------:R-:W-:-:S05]  /*0d10*/  IMAD.HI.U32 R19, R8, R20, RZ ;  /* 0x0000001408137227 */ /* 0x000fca00078e00ff */
[----:B------:R-:W-:-:S05]  /*0d20*/  IADD3 R19, PT, PT, -R19, RZ, RZ ;  /* 0x000000ff13137210 */ /* 0x000fca0007ffe1ff */
[----:B------:R-:W-:-:S05]  /*0d30*/  IMAD R20, R11, R19, R20 ;  /* 0x000000130b147224 */ /* 0x000fca00078e0214 */
[----:B------:R-:W-:-:S13]  /*0d40*/  ISETP.GT.U32.AND P0, PT, R11, R20, PT ;  /* 0x000000140b00720c */ /* 0x000fda0003f04070 */
[----:B------:R-:W-:-:S05]  /*0d50*/  @!P0 IMAD.IADD R20, R20, 0x1, -R11 ;  /* 0x0000000114148824 */ /* 0x000fca00078e0a0b */
[----:B------:R-:W-:-:S13]  /*0d60*/  ISETP.GT.U32.AND P0, PT, R11, R20, PT ;  /* 0x000000140b00720c */ /* 0x000fda0003f04070 */
[----:B------:R-:W-:-:S04]  /*0d70*/  @!P0 IMAD.IADD R20, R20, 0x1, -R11 ;  /* 0x0000000114148824 */ /* 0x000fc800078e0a0b */
[----:B------:R-:W-:-:S05]  /*0d80*/  @!P1 IMAD.MOV R20, RZ, RZ, -R20 ;  /* 0x000000ffff149224 */ /* 0x000fca00078e0a14 */
[----:B------:R-:W-:-:S05]  /*0d90*/  SEL R21, R13, R20, !P4 ;  /* 0x000000140d157207 */ /* 0x000fca0006000000 */
[----:B------:R-:W-:-:S07]  /*0da0*/  IMAD.IADD R21, R21, 0x1, R4 ;  /* 0x0000000115157824 */ /* 0x000fce00078e0204 */
.L_x_11:
[----:B------:R-:W-:Y:S05]  /*0db0*/  BSYNC.RECONVERGENT B0 ;  /* 0x0000000000007941 */ /* 0x000fea0003800200 */
.L_x_10:
[----:B------:R-:W-:Y:S01]  /*0dc0*/  BSSY.RECONVERGENT B0, `(.L_x_12) ;  /* 0x0000011000007945 */ /* 0x000fe20003800200 */
[----:B------:R-:W-:Y:S02]  /*0dd0*/  IABS R19, R21 ;  /* 0x0000001500137213 */ /* 0x000fe40000000000 */
[----:B------:R-:W-:Y:S01]  /*0de0*/  MOV R22, R2 ;  /* 0x0000000200167202 */ /* 0x000fe20000000f00 */
[----:B------:R-:W-:Y:S06]  /*0df0*/  @P5 BRA `(.L_x_13) ;  /* 0x0000000000345947 */ /* 0x000fec0003800000 */
[----:B------:R-:W-:Y:S02]  /*0e00*/  IABS R20, R2 ;  /* 0x0000000200147213 */ /* 0x000fe40000000000 */
[----:B------:R-:W-:Y:S02]  /*0e10*/  ISETP.GE.AND P1, PT, R2, RZ, PT ;  /* 0x000000ff0200720c */ /* 0x000fe40003f26270 */
[----:B------:R-:W-:Y:S01]  /*0e20*/  ISETP.NE.AND P2, PT, R5, RZ, PT ;  /* 0x000000ff0500720c */ /* 0x000fe20003f45270 */
        /* <DEDUP_REMOVED lines=10> */
.L_x_13:
[----:B------:R-:W-:Y:S05]  /*0ed0*/  BSYNC.RECONVERGENT B0 ;  /* 0x0000000000007941 */ /* 0x000fea0003800200 */
.L_x_12:
[----:B------:R-:W-:Y:S01]  /*0ee0*/  IMAD.MOV.U32 R25, RZ, RZ, R19 ;  /* 0x000000ffff197224 */ /* 0x000fe200078e0013 */
[----:B------:R-:W-:Y:S01]  /*0ef0*/  IABS R27, R22 ;  /* 0x00000016001b7213 */ /* 0x000fe20000000000 */
[----:B------:R-:W-:Y:S01]  /*0f00*/  BSSY.RECONVERGENT B0, `(.L_x_14) ;  /* 0x0000018000007945 */ /* 0x000fe20003800200 */
[----:B------:R-:W-:Y:S01]  /*0f10*/  ISETP.GE.AND P2, PT, R6, RZ, PT ;  /* 0x000000ff0600720c */ /* 0x000fe20003f46270 */
[----:B------:R-:W-:Y:S01]  /*0f20*/  IMAD.HI.U32 R19, R8, R25, RZ ;  /* 0x0000001908137227 */ /* 0x000fe200078e00ff */
[----:B------:R-:W-:-:S03]  /*0f30*/  ISETP.GT.U32.AND P0, PT, R14, R23, PT ;  /* 0x000000170e00720c */ /* 0x000fc60003f04070 */
[----:B------:R-:W-:-:S04]  /*0f40*/  IMAD.HI.U32 R20, R15, R27, RZ ;  /* 0x0000001b0f147227 */ /* 0x000fc800078e00ff */
[----:B------:R-:W-:Y:S01]  /*0f50*/  IMAD.MOV R26, RZ, RZ, -R19 ;  /* 0x000000ffff1a7224 */ /* 0x000fe200078e0a13 */
[----:B------:R-:W-:Y:S01]  /*0f60*/  IADD3 R20, PT, PT, -R20, RZ, RZ ;  /* 0x000000ff14147210 */ /* 0x000fe20007ffe1ff */
[----:B------:R-:W-:Y:S02]  /*0f70*/  IMAD.MOV.U32 R19, RZ, RZ, R17 ;  /* 0x000000ffff137224 */ /* 0x000fe400078e0011 */
[----:B------:R-:W-:Y:S02]  /*0f80*/  IMAD R6, R11, R26, R25 ;  /* 0x0000001a0b067224 */ /* 0x000fe400078e0219 */
[----:B------:R-:W-:-:S03]  /*0f90*/  IMAD R25, R14, R20, R27 ;  /* 0x000000140e197224 */ /* 0x000fc600078e021b */
[----:B------:R-:W-:Y:S01]  /*0fa0*/  ISETP.GT.U32.AND P1, PT, R11, R6, PT ;  /* 0x000000060b00720c */ /* 0x000fe20003f24070 */
[----:B------:R-:W-:-:S12]  /*0fb0*/  @P6 BRA `(.L_x_15) ;  /* 0x0000000000306947 */ /* 0x000fd80003800000 */
        /* <DEDUP_REMOVED lines=12> */
.L_x_15:
[----:B------:R-:W-:Y:S05]  /*1080*/  BSYNC.RECONVERGENT B0 ;  /* 0x0000000000007941 */ /* 0x000fea0003800200 */
.L_x_14:
[----:B------:R-:W-:Y:S01]  /*1090*/  ISETP.GT.U32.AND P6, PT, R14, R25, PT ;  /* 0x000000190e00720c */ /* 0x000fe20003fc4070 */
[----:B------:R-:W-:Y:S01]  /*10a0*/  @!P2 IMAD.MOV R18, RZ, RZ, -R18 ;  /* 0x000000ffff12a224 */ /* 0x000fe200078e0a12 */
[----:B------:R-:W-:Y:S01]  /*10b0*/  IABS R26, R19 ;  /* 0x00000013001a7213 */ /* 0x000fe20000000000 */
[----:B------:R-:W-:Y:S01]  /*10c0*/  @!P1 IMAD.IADD R6, R6, 0x1, -R11 ;  /* 0x0000000106069824 */ /* 0x000fe200078e0a0b */
[----:B------:R-:W-:Y:S01]  /*10d0*/  ISETP.GE.AND P2, PT, R7, RZ, PT ;  /* 0x000000ff0700720c */ /* 0x000fe20003f46270 */
[----:B------:R-:W-:Y:S01]  /*10e0*/  BSSY.RECONVERGENT B0, `(.L_x_16) ;  /* 0x0000016000007945 */ /* 0x000fe20003800200 */
[----:B------:R-:W-:Y:S01]  /*10f0*/  @!P0 IADD3 R23, PT, PT, R23, -R14, RZ ;  /* 0x8000000e17178210 */ /* 0x000fe20007ffe0ff */
[----:B------:R-:W-:Y:S01]  /*1100*/  IMAD.HI.U32 R7, R8, R26, RZ ;  /* 0x0000001a08077227 */ /* 0x000fe200078e00ff */
[----:B------:R-:W-:Y:S02]  /*1110*/  ISETP.GT.U32.AND P0, PT, R11, R6, PT ;  /* 0x000000060b00720c */ /* 0x000fe40003f04070 */
[----:B------:R-:W-:Y:S01]  /*1120*/  MOV R20, R10 ;  /* 0x0000000a00147202 */ /* 0x000fe20000000f00 */
[----:B------:R-:W-:-:S02]  /*1130*/  IMAD.MOV R7, RZ, RZ, -R7 ;  /* 0x000000ffff077224 */ /* 0x000fc400078e0a07 */
[----:B------:R-:W-:Y:S01]  /*1140*/  @!P6 IMAD.IADD R25, R25, 0x1, -R14 ;  /* 0x000000011919e824 */ /* 0x000fe200078e0a0e */
[----:B------:R-:W-:Y:S01]  /*1150*/  ISETP.NE.AND P6, PT, R5, RZ, PT ;  /* 0x000000ff0500720c */ /* 0x000fe20003fc5270 */
[----:B------:R-:W-:Y:S01]  /*1160*/  IMAD R26, R11, R7, R26 ;  /* 0x000000070b1a7224 */ /* 0x000fe200078e021a */
[----:B------:R-:W-:Y:S11]  /*1170*/  @P3 BRA `(.L_x_17) ;  /* 0x0000000000303947 */ /* 0x000ff60003800000 */
[----:B------:R-:W-:-:S05]  /*1180*/  IABS R7, R10 ;  /* 0x0000000a00077213 */ /* 0x000fca0000000000 */
[----:B------:R-:W-:-:S04]  /*1190*/  IMAD.HI.U32 R20, R15, R7, RZ ;  /* 0x000000070f147227 */ /* 0x000fc800078e00ff */
[----:B------:R-:W-:-:S04]  /*11a0*/  IMAD.MOV R20, RZ, RZ, -R20 ;  /* 0x000000ffff147224 */ /* 0x000fc800078e0a14 */
[----:B------:R-:W-:-:S05]  /*11b0*/  IMAD R7, R14, R20, R7 ;  /* 0x000000140e077224 */ /* 0x000fca00078e0207 */
[----:B------:R-:W-:-:S13]  /*11c0*/  ISETP.GT.U32.AND P1, PT, R14, R7, PT ;  /* 0x000000070e00720c */ /* 0x000fda0003f24070 */
[----:B------:R-:W-:-:S05]  /*11d0*/  @!P1 IMAD.IADD R7, R7, 0x1, -R14 ;  /* 0x0000000107079824 */ /* 0x000fca00078e0a0e */
[----:B------:R-:W-:-:S13]  /*11e0*/  ISETP.GT.U32.AND P1, PT, R14, R7, PT ;  /* 0x000000070e00720c */ /* 0x000fda0003f24070 */
[----:B------:R-:W-:Y:S01]  /*11f0*/  @!P1 IMAD.IADD R7, R7, 0x1, -R14 ;  /* 0x0000000107079824 */ /* 0x000fe200078e0a0e */
[----:B------:R-:W-:-:S13]  /*1200*/  ISETP.GE.AND P1, PT, R10, RZ, PT ;  /* 0x000000ff0a00720c */ /* 0x000fda0003f26270 */
[----:B------:R-:W-:-:S04]  /*1210*/  @!P1 IADD3 R7, PT, PT, -R7, RZ, RZ ;  /* 0x000000ff07079210 */ /* 0x000fc80007ffe1ff */
[----:B------:R-:W-:-:S05]  /*1220*/  SEL R20, R12, R7, !P6 ;  /* 0x000000070c147207 */ /* 0x000fca0007000000 */
[----:B------:R-:W-:-:S07]  /*1230*/  IMAD.IADD R20, R20, 0x1, R5 ;  /* 0x0000000114147824 */ /* 0x000fce00078e0205 */
.L_x_17:
[----:B------:R-:W-:Y:S05]  /*1240*/  BSYNC.RECONVERGENT B0 ;  /* 0x0000000000007941 */ /* 0x000fea0003800200 */
.L_x_16:
[----:B------:R-:W-:Y:S01]  /*1250*/  @!P2 IMAD.MOV R23, RZ, RZ, -R23 ;  /* 0x000000ffff17a224 */ /* 0x000fe200078e0a17 */
[----:B------:R-:W-:Y:S01]  /*1260*/  ISETP.GT.U32.AND P2, PT, R11, R26, PT ;  /* 0x0000001a0b00720c */ /* 0x000fe20003f44070 */
[----:B------:R-:W-:Y:S01]  /*1270*/  @!P0 IMAD.IADD R6, R6, 0x1, -R11 ;  /* 0x0000000106068824 */ /* 0x000fe200078e0a0b */
[----:B------:R-:W-:Y:S01]  /*1280*/  ISETP.GT.U32.AND P1, PT, R14, R25, PT ;  /* 0x000000190e00720c */ /* 0x000fe20003f24070 */
[----:B------:R-:W-:Y:S01]  /*1290*/  BSSY.RECONVERGENT B0, `(.L_x_18) ;  /* 0x0000023000007945 */ /* 0x000fe20003800200 */
[----:B------:R-:W-:Y:S02]  /*12a0*/  IABS R27, R20 ;  /* 0x00000014001b7213 */ /* 0x000fe40000000000 */
[----:B------:R-:W-:-:S03]  /*12b0*/  ISETP.GE.AND P0, PT, R21, RZ, PT ;  /* 0x000000ff1500720c */ /* 0x000fc60003f06270 */
[----:B------:R-:W-:-:S04]  /*12c0*/  IMAD.HI.U32 R7, R15, R27, RZ ;  /* 0x0000001b0f077227 */ /* 0x000fc800078e00ff */
[----:B------:R-:W-:Y:S02]  /*12d0*/  @!P2 IMAD.IADD R26, R26, 0x1, -R11 ;  /* 0x000000011a1aa824 */ /* 0x000fe400078e0a0b */
[----:B------:R-:W-:Y:S01]  /*12e0*/  @!P1 IADD3 R25, PT, PT, R25, -R14, RZ ;  /* 0x8000000e19199210 */ /* 0x000fe20007ffe0ff */
[----:B------:R-:W-:Y:S01]  /*12f0*/  IMAD.MOV R7, RZ, RZ, -R7 ;  /* 0x000000ffff077224 */ /* 0x000fe200078e0a07 */
[----:B------:R-:W-:Y:S02]  /*1300*/  ISETP.GE.AND P1, PT, R22, RZ, PT ;  /* 0x000000ff1600720c */ /* 0x000fe40003f26270 */
[----:B------:R-:W-:Y:S01]  /*1310*/  ISETP.GT.U32.AND P2, PT, R11, R26, PT ;  /* 0x0000001a0b00720c */ /* 0x000fe20003f44070 */
[----:B------:R-:W-:Y:S01]  /*1320*/  IMAD R21, R14, R7, R27 ;  /* 0x000000070e157224 */ /* 0x000fe200078e021b */
[----:B------:R-:W-:Y:S01]  /*1330*/  @!P0 IADD3 R6, PT, PT, -R6, RZ, RZ ;  /* 0x000000ff06068210 */ /* 0x000fe20007ffe1ff */
[----:B------:R-:W-:-:S03]  /*1340*/  IMAD.MOV.U32 R7, RZ, RZ, R25 ;  /* 0x000000ffff077224 */ /* 0x000fc600078e0019 */
[----:B------:R-:W-:-:S05]  /*1350*/  ISETP.GT.U32.AND P0, PT, R14, R21, PT ;  /* 0x000000150e00720c */ /* 0x000fca0003f04070 */
[----:B------:R-:W-:Y:S01]  /*1360*/  @!P1 IMAD.MOV R7, RZ, RZ, -R7 ;  /* 0x000000ffff079224 */ /* 0x000fe200078e0a07 */
[----:B------:R-:W-:Y:S01]  /*1370*/  ISETP.GE.AND P1, PT, R19, RZ, PT ;  /* 0x000000ff1300720c */ /* 0x000fe20003f26270 */
[----:B------:R-:W-:Y:S01]  /*1380*/  @!P2 IMAD.IADD R26, R26, 0x1, -R11 ;  /* 0x000000011a1aa824 */ /* 0x000fe200078e0a0b */
[C---:B------:R-:W-:Y:S02]  /*1390*/  ISETP.GT.AND P2, PT, R17.reuse, -0x2, PT ;  /* 0xfffffffe1100780c */ /* 0x040fe40003f44270 */
[----:B------:R-:W-:Y:S01]  /*13a0*/  IADD3 R17, PT, PT, R17, 0x1, RZ ;  /* 0x0000000111117810 */ /* 0x000fe20007ffe0ff */
[----:B------:R-:W-:Y:S02]  /*13b0*/  IMAD.MOV.U32 R22, RZ, RZ, R26 ;  /* 0x000000ffff167224 */ /* 0x000fe400078e001a */
[----:B------:R-:W-:Y:S02]  /*13c0*/  @!P0 IMAD.IADD R21, R21, 0x1, -R14 ;  /* 0x0000000115158824 */ /* 0x000fe400078e0a0e */
[----:B------:R-:W-:-:S04]  /*13d0*/  IMAD.MOV.U32 R19, RZ, RZ, R17 ;  /* 0x000000ffff137224 */ /* 0x000fc800078e0011 */
[----:B------:R-:W-:Y:S02]  /*13e0*/  @!P1 IMAD.MOV R22, RZ, RZ, -R22 ;  /* 0x000000ffff169224 */ /* 0x000fe400078e0a16 */
[----:B------:R-:W-:Y:S05]  /*13f0*/  @P2 BRA `(.L_x_19) ;  /* 0x0000000000302947 */ /* 0x000fea0003800000 */
        /* <DEDUP_REMOVED lines=10> */
[----:B------:R-:W-:-:S04]  /*14a0*/  SEL R19, R13, R26, !P4 ;  /* 0x0000001a0d137207 */ /* 0x000fc80006000000 */
[----:B------:R-:W-:-:S07]  /*14b0*/  IADD3 R19, PT, PT, R19, R4, RZ ;  /* 0x0000000413137210 */ /* 0x000fce0007ffe0ff */
.L_x_19:
[----:B------:R-:W-:Y:S05]  /*14c0*/  BSYNC.RECONVERGENT B0 ;  /* 0x0000000000007941 */ /* 0x000fea0003800200 */
.L_x_18:
[----:B------:R-:W-:Y:S01]  /*14d0*/  IABS R26, R19 ;  /* 0x00000013001a7213 */ /* 0x000fe20000000000 */
[----:B------:R-:W-:Y:S01]  /*14e0*/  BSSY.RECONVERGENT B0, `(.L_x_20) ;  /* 0x0000018000007945 */ /* 0x000fe20003800200 */
[----:B------:R-:W-:Y:S02]  /*14f0*/  ISETP.GE.AND P1, PT, R20, RZ, PT ;  /* 0x000000ff1400720c */ /* 0x000fe40003f26270 */
[----:B------:R-:W-:Y:S01]  /*1500*/  ISETP.GE.AND P0, PT, R19, RZ, PT ;  /* 0x000000ff1300720c */ /* 0x000fe20003f06270 */
[----:B------:R-:W-:Y:S01]  /*1510*/  IMAD.HI.U32 R25, R8, R26, RZ ;  /* 0x0000001a08197227 */ /* 0x000fe200078e00ff */
[C---:B------:R-:W-:Y:S02]  /*1520*/  SEL R16, R13.reuse, R16, !P4 ;  /* 0x000000100d107207 */ /* 0x040fe40006000000 */
[----:B------:R-:W-:Y:S01]  /*1530*/  SEL R18, R13, R18, !P4 ;  /* 0x000000120d127207 */ /* 0x000fe20006000000 */
[----:B------:R-:W-:-:S04]  /*1540*/  IMAD.MOV R25, RZ, RZ, -R25 ;  /* 0x000000ffff197224 */ /* 0x000fc800078e0a19 */
[----:B------:R-:W-:Y:S01]  /*1550*/  IMAD R20, R11, R25, R26 ;  /* 0x000000190b147224 */ /* 0x000fe200078e021a */
[----:B------:R-:W-:Y:S02]  /*1560*/  SEL R25, R12, R3, !P6 ;  /* 0x000000030c197207 */ /* 0x000fe40007000000 */
        /* <DEDUP_REMOVED lines=11> */
[----:B------:R-:W-:Y:S01]  /*1620*/  @!P5 IMAD.MOV R3, RZ, RZ, -R3 ;  /* 0x000000ffff03d224 */ /* 0x000fe200078e0a03 */
[----:B------:R-:W-:-:S04]  /*1630*/  ISETP.NE.AND P5, PT, R5, RZ, PT ;  /* 0x000000ff0500720c */ /* 0x000fc80003fa5270 */
[----:B------:R-:W-:-:S05]  /*1640*/  SEL R2, R12, R3, !P5 ;  /* 0x000000030c027207 */ /* 0x000fca0006800000 */
[----:B------:R-:W-:-:S07]  /*1650*/  IMAD.IADD R2, R2, 0x1, R5 ;  /* 0x0000000102027824 */ /* 0x000fce00078e0205 */
.L_x_21:
[----:B------:R-:W-:Y:S05]  /*1660*/  BSYNC.RECONVERGENT B0 ;  /* 0x0000000000007941 */ /* 0x000fea0003800200 */
.L_x_20:
[----:B------:R-:W-:Y:S01]  /*1670*/  ISETP.NE.AND P5, PT, R5, RZ, PT ;  /* 0x000000ff0500720c */ /* 0x000fe20003fa5270 */
[----:B------:R-:W-:Y:S01]  /*1680*/  BSSY.RECONVERGENT B0, `(.L_x_22) ;  /* 0x0000016000007945 */ /* 0x000fe20003800200 */
[----:B------:R-:W-:Y:S01]  /*1690*/  IABS R19, R2 ;  /* 0x0000000200137213 */ /* 0x000fe20000000000 */
[----:B------:R-:W-:Y:S01]  /*16a0*/  IMAD R25, R16, R5, R25 ;  /* 0x0000000510197224 */ /* 0x000fe200078e0219 */
[----:B------:R-:W-:Y:S01]  /*16b0*/  SEL R23, R12, R23, !P5 ;  /* 0x000000170c177207 */ /* 0x000fe20006800000 */
[----:B------:R-:W-:Y:S01]  /*16c0*/  @!P6 IMAD.IADD R21, R21, 0x1, -R14 ;  /* 0x000000011515e824 */ /* 0x000fe200078e0a0e */
[----:B------:R-:W-:Y:S01]  /*16d0*/  ISETP.GT.U32.AND P5, PT, R11, R20, PT ;  /* 0x000000140b00720c */ /* 0x000fe20003fa4070 */
[----:B------:R-:W-:Y:S01]  /*16e0*/  IMAD.HI.U32 R3, R15, R19, RZ ;  /* 0x000000130f037227 */ /* 0x000fe200078e00ff */
[----:B------:R-:W-:-:S03]  /*16f0*/  MOV R16, R17 ;  /* 0x0000001100107202 */ /* 0x000fc60000000f00 */
[----:B------:R-:W-:Y:S01]  /*1700*/  IMAD R23, R18, R5, R23 ;  /* 0x0000000512177224 */ /* 0x000fe200078e0217 */
[----:B------:R-:W-:Y:S07]  /*1710*/  @P2 BRA `(.L_x_23) ;  /* 0x0000000000302947 */ /* 0x000fee0003800000 */
        /* <DEDUP_REMOVED lines=12> */
.L_x_23:
[----:B------:R-:W-:Y:S05]  /*17e0*/  BSYNC.RECONVERGENT B0 ;  /* 0x0000000000007941 */ /* 0x000fea0003800200 */
.L_x_22:
[----:B------:R-:W-:Y:S01]  /*17f0*/  @!P5 IMAD.IADD R20, R20, 0x1, -R11 ;  /* 0x000000011414d824 */ /* 0x000fe200078e0a0b */
[----:B------:R-:W-:Y:S01]  /*1800*/  ISETP.GE.AND P5, PT, R2, RZ, PT ;  /* 0x000000ff0200720c */ /* 0x000fe20003fa6270 */
[----:B------:R-:W-:Y:S01]  /*1810*/  IMAD.MOV R26, RZ, RZ, -R3 ;  /* 0x000000ffff1a7224 */ /* 0x000fe200078e0a03 */
[----:B------:R-:W-:Y:S01]  /*1820*/  IABS R18, R16 ;  /* 0x0000001000127213 */ /* 0x000fe20000000000 */
[----:B------:R-:W0:Y:S01]  /*1830*/  LDC.64 R2, c[0x0][0x380] ;  /* 0x0000e000ff027b82 */ /* 0x000e220000000a00 */
[----:B------:R-:W-:Y:S01]  /*1840*/  BSSY.RECONVERGENT B0, `(.L_x_24) ;  /* 0x0000012000007945 */ /* 0x000fe20003800200 */
[----:B------:R-:W-:Y:S01]  /*1850*/  IMAD R19, R14, R26, R19 ;  /* 0x0000001a0e137224 */ /* 0x000fe200078e0213 */
[----:B------:R-:W-:Y:S01]  /*1860*/  ISETP.GE.AND P6, PT, R16, RZ, PT ;  /* 0x000000ff1000720c */ /* 0x000fe20003fc6270 */
[----:B------:R-:W-:-:S05]  /*1870*/  IMAD.HI.U32 R26, R8, R18, RZ ;  /* 0x00000012081a7227 */ /* 0x000fca00078e00ff */
[----:B------:R-:W-:Y:S01]  /*1880*/  IADD3 R26, PT, PT, -R26, RZ, RZ ;  /* 0x000000ff1a1a7210 */ /* 0x000fe20007ffe1ff */
        /* <DEDUP_REMOVED lines=13> */
.L_x_25:
[----:B------:R-:W-:Y:S05]  /*1960*/  BSYNC.RECONVERGENT B0 ;  /* 0x0000000000007941 */ /* 0x000fea0003800200 */
.L_x_24:
[----:B------:R-:W-:Y:S01]  /*1970*/  BSSY.RECONVERGENT B0, `(.L_x_26) ;  /* 0x0000011000007945 */ /* 0x000fe20003800200 */
[----:B------:R-:W-:Y:S01]  /*1980*/  IMAD R4, R11, R26, R18 ;  /* 0x0000001a0b047224 */ /* 0x000fe200078e0212 */
[----:B------:R-:W-:Y:S02]  /*1990*/  IABS R16, R17 ;  /* 0x0000001100107213 */ /* 0x000fe40000000000 */
[----:B------:R-:W-:Y:S05]  /*19a0*/  @P3 BRA `(.L_x_27) ;  /* 0x0000000000343947 */ /* 0x000fea0003800000 */
[----:B------:R-:W-:Y:S02]  /*19b0*/  IABS R18, R10 ;  /* 0x0000000a00127213 */ /* 0x000fe40000000000 */
[----:B------:R-:W-:-:S03]  /*19c0*/  ISETP.NE.AND P3, PT, R5, RZ, PT ;  /* 0x000000ff0500720c */ /* 0x000fc60003f65270 */
        /* <DEDUP_REMOVED lines=11> */
.L_x_27:
[----:B------:R-:W-:Y:S05]  /*1a80*/  BSYNC.RECONVERGENT B0 ;  /* 0x0000000000007941 */ /* 0x000fea0003800200 */
.L_x_26:
[----:B------:R-:W-:Y:S01]  /*1a90*/  ISETP.GT.U32.AND P2, PT, R14, R19, PT ;  /* 0x000000130e00720c */ /* 0x000fe20003f44070 */
[----:B------:R-:W-:Y:S01]  /*1aa0*/  @!P1 IMAD.MOV R21, RZ, RZ, -R21 ;  /* 0x000000ffff159224 */ /* 0x000fe200078e0a15 */
[----:B------:R-:W-:Y:S01]  /*1ab0*/  ISETP.GT.U32.AND P1, PT, R11, R20, PT ;  /* 0x000000140b00720c */ /* 0x000fe20003f24070 */
[----:B------:R-:W-:Y:S01]  /*1ac0*/  IMAD.HI.U32 R8, R8, R16, RZ ;  /* 0x0000001008087227 */ /* 0x000fe200078e00ff */
[----:B------:R-:W-:Y:S01]  /*1ad0*/  IABS R18, R10 ;  /* 0x0000000a00127213 */ /* 0x000fe20000000000 */
[----:B------:R-:W1:Y:S01]  /*1ae0*/  LDCU.64 UR4, c[0x0][0x358] ;  /* 0x00006b00ff0477ac */ /* 0x000e620008000a00 */
[----:B------:R-:W-:Y:S02]  /*1af0*/  ISETP.NE.AND P3, PT, R5, RZ, PT ;  /* 0x000000ff0500720c */ /* 0x000fe40003f65270 */
[----:B------:R-:W-:Y:S01]  /*1b00*/  IADD3 R8, PT, PT, -R8, RZ, RZ ;  /* 0x000000ff08087210 */ /* 0x000fe20007ffe1ff */
[----:B------:R-:W-:-:S04]  /*1b10*/  IMAD.HI.U32 R15, R15, R18, RZ ;  /* 0x000000120f0f7227 */ /* 0x000fc800078e00ff */
[----:B------:R-:W-:Y:S02]  /*1b20*/  @!P2 IMAD.IADD R19, R19, 0x1, -R14 ;  /* 0x000000011313a824 */ /* 0x000fe400078e0a0e */
[----:B------:R-:W-:Y:S01]  /*1b30*/  @!P1 IMAD.IADD R20, R20, 0x1, -R11 ;  /* 0x0000000114149824 */ /* 0x000fe200078e0a0b */
[C---:B------:R-:W-:Y:S01]  /*1b40*/  ISETP.GT.U32.AND P1, PT, R11.reuse, R4, PT ;  /* 0x000000040b00720c */ /* 0x040fe20003f24070 */
[----:B------:R-:W-:Y:S01]  /*1b50*/  IMAD.MOV R15, RZ, RZ, -R15 ;  /* 0x000000ffff0f7224 */ /* 0x000fe200078e0a0f */
[C---:B------:R-:W-:Y:S01]  /*1b60*/  ISETP.GT.U32.AND P2, PT, R14.reuse, R19, PT ;  /* 0x000000130e00720c */ /* 0x040fe20003f44070 */
[----:B------:R-:W-:Y:S02]  /*1b70*/  IMAD R16, R11, R8, R16 ;  /* 0x000000080b107224 */ /* 0x000fe400078e0210 */
[----:B------:R-:W-:Y:S01]  /*1b80*/  IMAD R15, R14, R15, R18 ;  /* 0x0000000f0e0f7224 */ /* 0x000fe200078e0212 */
[----:B------:R-:W-:Y:S01]  /*1b90*/  SEL R18, R12, R9, !P3 ;  /* 0x000000090c127207 */ /* 0x000fe20005800000 */
[----:B0-----:R-:W-:Y:S01]  /*1ba0*/  IMAD.WIDE R8, R25, 0x4, R2 ;  /* 0x0000000419087825 */ /* 0x001fe200078e0202 */
[----:B------:R-:W-:-:S02]  /*1bb0*/  SEL R25, R13, R24, !P4 ;  /* 0x000000180d197207 */ /* 0x000fc40006000000 */
[----:B------:R-:W-:Y:S02]  /*1bc0*/  @!P0 IADD3 R20, PT, PT, -R20, RZ, RZ ;  /* 0x000000ff14148210 */ /* 0x000fe40007ffe1ff */
[----:B------:R-:W-:-:S03]  /*1bd0*/  ISETP.GT.U32.AND P0, PT, R11, R16, PT ;  /* 0x000000100b00720c */ /* 0x000fc60003f04070 */
[----:B------:R-:W-:Y:S01]  /*1be0*/  @!P2 IMAD.IADD R19, R19, 0x1, -R14 ;  /* 0x000000011313a824 */ /* 0x000fe200078e0a0e */
[----:B------:R-:W-:Y:S01]  /*1bf0*/  ISETP.GT.U32.AND P2, PT, R14, R15, PT ;  /* 0x0000000f0e00720c */ /* 0x000fe20003f44070 */
[----:B------:R-:W-:Y:S01]  /*1c00*/  IMAD R25, R25, R5, R18 ;  /* 0x0000000519197224 */ /* 0x000fe200078e0212 */
[----:B------:R-:W-:Y:S01]  /*1c10*/  SEL R27, R13, R6, !P4 ;  /* 0x000000060d1b7207 */ /* 0x000fe20006000000 */
[----:B------:R-:W-:Y:S01]  /*1c20*/  @!P1 IMAD.IADD R4, R4, 0x1, -R11 ;  /* 0x0000000104049824 */ /* 0x000fe200078e0a0b */
[----:B------:R-:W-:Y:S01]  /*1c30*/  SEL R26, R12, R7, !P3 ;  /* 0x000000070c1a7207 */ /* 0x000fe20005800000 */
[----:B------:R-:W-:Y:S01]  /*1c40*/  IMAD.WIDE R6, R25, 0x4, R2 ;  /* 0x0000000419067825 */ /* 0x000fe200078e0202 */
[----:B-1----:R0:W2:Y:S02]  /*1c50*/  LDG.E R24, desc[UR4][R8.64] ;  /* 0x0000000408187981 */ /* 0x0020a4000c1e1900 */
[----:B------:R-:W-:Y:S01]  /*1c60*/  ISETP.GT.U32.AND P1, PT, R11, R4, PT ;  /* 0x000000040b00720c */ /* 0x000fe20003f24070 */
[----:B------:R-:W-:-:S02]  /*1c70*/  @!P0 IMAD.IADD R16, R16, 0x1, -R11 ;  /* 0x0000000110108824 */ /* 0x000fc400078e0a0b */
[----:B------:R-:W-:Y:S02]  /*1c80*/  IMAD R25, R27, R5, R26 ;  /* 0x000000051b197224 */ /* 0x000fe400078e021a */
[----:B------:R-:W-:Y:S02]  /*1c90*/  @!P2 IMAD.IADD R15, R15, 0x1, -R14 ;  /* 0x000000010f0fa824 */ /* 0x000fe400078e0a0e */
[----:B0-----:R-:W-:Y:S02]  /*1ca0*/  IMAD.WIDE R8, R23, 0x4, R2 ;  /* 0x0000000417087825 */ /* 0x001fe400078e0202 */
[----:B------:R0:W3:Y:S01]  /*1cb0*/  LDG.E R23, desc[UR4][R6.64] ;  /* 0x0000000406177981 */ /* 0x0000e2000c1e1900 */
[----:B------:R-:W-:Y:S02]  /*1cc0*/  MOV R27, R19 ;  /* 0x00000013001b7202 */ /* 0x000fe40000000f00 */
[----:B------:R-:W-:Y:S02]  /*1cd0*/  SEL R19, R13, R22, !P4 ;  /* 0x000000160d137207 */ /* 0x000fe40006000000 */
[----:B------:R-:W-:-:S02]  /*1ce0*/  SEL R22, R12, R21, !P3 ;  /* 0x000000150c167207 */ /* 0x000fc40005800000 */
[----:B------:R-:W-:Y:S02]  /*1cf0*/  ISETP.GT.U32.AND P3, PT, R11, R16, PT ;  /* 0x000000100b00720c */ /* 0x000fe40003f64070 */
[----:B------:R-:W-:Y:S01]  /*1d00*/  ISETP.GT.U32.AND P2, PT, R14, R15, PT ;  /* 0x0000000f0e00720c */ /* 0x000fe20003f44070 */
[----:B------:R-:W-:Y:S01]  /*1d10*/  @!P5 IMAD.MOV R27, RZ, RZ, -R27 ;  /* 0x000000ffff1bd224 */ /* 0x000fe200078e0a1b */
[----:B------:R-:W-:Y:S01]  /*1d20*/  ISETP.GE.AND P0, PT, R17, RZ, PT ;  /* 0x000000ff1100720c */ /* 0x000fe20003f06270 */
[----:B0-----:R-:W-:Y:S01]  /*1d30*/  IMAD.WIDE R6, R25, 0x4, R2 ;  /* 0x0000000419067825 */ /* 0x001fe200078e0202 */
[----:B------:R0:W4:Y:S01]  /*1d40*/  LDG.E R17, desc[UR4][R8.64] ;  /* 0x0000000408117981 */ /* 0x000122000c1e1900 */
[----:B------:R-:W-:Y:S02]  /*1d50*/  ISETP.NE.AND P5, PT, R5, RZ, PT ;  /* 0x000000ff0500720c */ /* 0x000fe40003fa5270 */
[----:B------:R-:W-:Y:S01]  /*1d60*/  @!P1 IMAD.IADD R4, R4, 0x1, -R11 ;  /* 0x0000000104049824 */ /* 0x000fe200078e0a0b */
[----:B------:R-:W-:Y:S01]  /*1d70*/  ISETP.GE.AND P1, PT, R10, RZ, PT ;  /* 0x000000ff0a00720c */ /* 0x000fe20003f26270 */
[----:B------:R-:W-:Y:S01]  /*1d80*/  IMAD R19, R19, R5, R22 ;  /* 0x0000000513137224 */ /* 0x000fe200078e0216 */
[----:B------:R-:W-:Y:S01]  /*1d90*/  SEL R21, R13, R20, !P4 ;  /* 0x000000140d157207 */ /* 0x000fe20006000000 */
[----:B------:R1:W5:Y:S01]  /*1da0*/  LDG.E R6, desc[UR4][R6.64] ;  /* 0x0000000406067981 */ /* 0x000362000c1e1900 */
[----:B------:R-:W-:Y:S01]  /*1db0*/  SEL R20, R12, R27, !P5 ;  /* 0x0000001b0c147207 */ /* 0x000fe20006800000 */
[----:B0-----:R-:W-:Y:S01]  /*1dc0*/  IMAD.WIDE R8, R19, 0x4, R2 ;  /* 0x0000000413087825 */ /* 0x001fe200078e0202 */
[----:B------:R-:W-:-:S03]  /*1dd0*/  @!P6 IADD3 R4, PT, PT, -R4, RZ, RZ ;  /* 0x000000ff0404e210 */ /* 0x000fc60007ffe1ff */
[----:B------:R-:W-:Y:S01]  /*1de0*/  IMAD R19, R21, R5, R20 ;  /* 0x0000000515137224 */ /* 0x000fe200078e0214 */
[----:B------:R-:W-:Y:S01]  /*1df0*/  SEL R4, R13, R4, !P4 ;  /* 0x000000040d047207 */ /* 0x000fe20006000000 */
[----:B------:R-:W-:Y:S01]  /*1e00*/  @!P3 IMAD.IADD R16, R16, 0x1, -R11 ;  /* 0x000000011010b824 */ /* 0x000fe200078e0a0b */
[----:B------:R0:W5:Y:S01]  /*1e10*/  LDG.E R8, desc[UR4][R8.64] ;  /* 0x0000000408087981 */ /* 0x000162000c1e1900 */
[----:B------:R-:W-:Y:S02]  /*1e20*/  @!P2 IMAD.IADD R15, R15, 0x1, -R14 ;  /* 0x000000010f0fa824 */ /* 0x000fe400078e0a0e */
[----:B------:R-:W-:-:S03]  /*1e30*/  IMAD.WIDE R10, R19, 0x4, R2 ;  /* 0x00000004130a7825 */ /* 0x000fc600078e0202 */
[----:B------:R-:W-:Y:S01]  /*1e40*/  @!P1 IADD3 R15, PT, PT, -R15, RZ, RZ ;  /* 0x000000ff0f0f9210 */ /* 0x000fe20007ffe1ff */
[----:B------:R-:W-:Y:S02]  /*1e50*/  @!P0 IMAD.MOV R16, RZ, RZ, -R16 ;  /* 0x000000ffff108224 */ /* 0x000fe400078e0a10 */
[----:B-1----:R-:W-:Y:S01]  /*1e60*/  IMAD R7, R4, R5, R18 ;  /* 0x0000000504077224 */ /* 0x002fe200078e0212 */
[----:B------:R-:W-:Y:S01]  /*1e70*/  SEL R4, R12, R15, !P5 ;  /* 0x0000000f0c047207 */ /* 0x000fe20006800000 */
[----:B------:R-:W5:Y:S01]  /*1e80*/  LDG.E R10, desc[UR4][R10.64] ;  /* 0x000000040a0a7981 */ /* 0x000f62000c1e1900 */
[----:B------:R-:W-:Y:S01]  /*1e90*/  SEL R16, R13, R16, !P4 ;  /* 0x000000100d107207 */ /* 0x000fe20006000000 */
[----:B------:R-:W-:-:S06]  /*1ea0*/  IMAD.WIDE R12, R7, 0x4, R2 ;  /* 0x00000004070c7825 */ /* 0x000fcc00078e0202 */
[----:B------:R-:W5:Y:S01]  /*1eb0*/  LDG.E R12, desc[UR4][R12.64] ;  /* 0x000000040c0c7981 */ /* 0x000f62000c1e1900 */
[----:B------:R-:W-:-:S04]  /*1ec0*/  IMAD R5, R16, R5, R4 ;  /* 0x0000000510057224 */ /* 0x000fc800078e0204 */
[----:B------:R-:W-:-:S04]  /*1ed0*/  IMAD.WIDE R4, R5, 0x4, R2 ;  /* 0x0000000405047825 */ /* 0x000fc800078e0202 */
[----:B------:R-:W-:Y:S02]  /*1ee0*/  IMAD.WIDE R2, R0, 0x4, R2 ;  /* 0x0000000400027825 */ /* 0x000fe400078e0202 */
[----:B------:R1:W5:Y:S04]  /*1ef0*/  LDG.E R5, desc[UR4][R4.64] ;  /* 0x0000000404057981 */ /* 0x000368000c1e1900 */
[----:B------:R1:W5:Y:S01]  /*1f00*/  LDG.E R3, desc[UR4][R2.64] ;  /* 0x0000000402037981 */ /* 0x000362000c1e1900 */
[----:B0-----:R-:W-:Y:S01]  /*1f10*/  IMAD.MOV.U32 R9, RZ, RZ, 0x2 ;  /* 0x00000002ff097424 */ /* 0x001fe200078e00ff */
[----:B------:R-:W-:Y:S01]  /*1f20*/  BSSY.RECONVERGENT B0, `(.L_x_28) ;  /* 0x0000026000007945 */ /* 0x000fe20003800200 */
[----:B--2---:R-:W-:-:S04]  /*1f30*/  ISETP.NE.AND P1, PT, R24, RZ, PT ;  /* 0x000000ff1800720c */ /* 0x004fc80003f25270 */
[----:B------:R-:W-:Y:S02]  /*1f40*/  SEL R7, RZ, 0x1, !P1 ;  /* 0x00000001ff077807 */ /* 0x000fe40004800000 */
[----:B---3--:R-:W-:-:S07]  /*1f50*/  ISETP.NE.AND P0, PT, R23, RZ, PT ;  /* 0x000000ff1700720c */ /* 0x008fce0003f05270 */
[----:B------:R-:W-:Y:S01]  /*1f60*/  @!P1 IMAD.MOV R9, RZ, RZ, 0x1 ;  /* 0x00000001ff099424 */ /* 0x000fe200078e02ff */
[----:B----4-:R-:W-:-:S05]  /*1f70*/  ISETP.NE.AND P2, PT, R17, RZ, PT ;  /* 0x000000ff1100720c */ /* 0x010fca0003f45270 */
[----:B------:R-:W-:Y:S01]  /*1f80*/  @!P0 IMAD.MOV R9, RZ, RZ, R7 ;  /* 0x000000ffff098224 */ /* 0x000fe200078e0207 */
[----:B-----5:R-:W-:-:S04]  /*1f90*/  ISETP.NE.AND P0, PT, R6, RZ, PT ;  /* 0x000000ff0600720c */ /* 0x020fc80003f05270 */
[----:B-1----:R-:W-:-:S03]  /*1fa0*/  IADD3 R4, PT, PT, R9, 0x1, RZ ;  /* 0x0000000109047810 */ /* 0x002fc60007ffe0ff */
[----:B------:R-:W-:Y:S01]  /*1fb0*/  @!P2 IMAD.MOV R4, RZ, RZ, R9 ;  /* 0x000000ffff04a224 */ /* 0x000fe200078e0209 */
[----:B------:R-:W-:-:S03]  /*1fc0*/  ISETP.NE.AND P1, PT, R8, RZ, PT ;  /* 0x000000ff0800720c */ /* 0x000fc60003f25270 */
[----:B------:R-:W-:Y:S02]  /*1fd0*/  VIADD R2, R4, 0x1 ;  /* 0x0000000104027836 */ /* 0x000fe40000000000 */
[----:B------:R-:W-:Y:S01]  /*1fe0*/  @!P0 IMAD.MOV R2, RZ, RZ, R4 ;  /* 0x000000ffff028224 */ /* 0x000fe200078e0204 */
[----:B------:R-:W-:-:S04]  /*1ff0*/  ISETP.NE.AND P0, PT, R10, RZ, PT ;  /* 0x000000ff0a00720c */ /* 0x000fc80003f05270 */
[----:B------:R-:W-:-:S03]  /*2000*/  IADD3 R4, PT, PT, R2, 0x1, RZ ;  /* 0x0000000102047810 */ /* 0x000fc60007ffe0ff */
[----:B------:R-:W-:Y:S01]  /*2010*/  @!P1 IMAD.MOV R4, RZ, RZ, R2 ;  /* 0x000000ffff049224 */ /* 0x000fe200078e0202 */
[----:B------:R-:W-:-:S03]  /*2020*/  ISETP.NE.AND P1, PT, R12, RZ, PT ;  /* 0x000000ff0c00720c */ /* 0x000fc60003f25270 */
[----:B------:R-:W-:Y:S02]  /*2030*/  VIADD R2, R4, 0x1 ;  /* 0x0000000104027836 */ /* 0x000fe40000000000 */
[----:B------:R-:W-:-:S05]  /*2040*/  @!P0 IMAD.MOV R2, RZ, RZ, R4 ;  /* 0x000000ffff028224 */ /* 0x000fca00078e0204 */
[----:B------:R-:W-:-:S03]  /*2050*/  IADD3 R4, PT, PT, R2, 0x1, RZ ;  /* 0x0000000102047810 */ /* 0x000fc60007ffe0ff */
[----:B------:R-:W-:Y:S01]  /*2060*/  @!P1 IMAD.MOV R4, RZ, RZ, R2 ;  /* 0x000000ffff049224 */ /* 0x000fe200078e0202 */
[----:B------:R-:W-:Y:S02]  /*2070*/  ISETP.NE.AND P1, PT, R3, 0x1, PT ;  /* 0x000000010300780c */ /* 0x000fe40003f25270 */
[----:B------:R-:W-:Y:S01]  /*2080*/  ISETP.NE.AND P0, PT, R5, RZ, PT ;  /* 0x000000ff0500720c */ /* 0x000fe20003f05270 */
[----:B------:R-:W-:-:S12]  /*2090*/  VIADD R2, R4, 0x1 ;  /* 0x0000000104027836 */ /* 0x000fd80000000000 */
[----:B------:R-:W-:Y:S01]  /*20a0*/  @!P0 IMAD.MOV R2, RZ, RZ, R4 ;  /* 0x000000ffff028224 */ /* 0x000fe200078e0204 */
[----:B------:R-:W-:Y:S06]  /*20b0*/  @!P1 BRA `(.L_x_29) ;  /* 0x0000000000249947 */ /* 0x000fec0003800000 */
[----:B------:R-:W-:Y:S01]  /*20c0*/  ISETP.NE.AND P0, PT, R3, RZ, PT ;  /* 0x000000ff0300720c */ /* 0x000fe20003f05270 */
[----:B------:R-:W-:-:S12]  /*20d0*/  HFMA2 R5, -RZ, RZ, 0, 0 ;  /* 0x00000000ff057431 */ /* 0x000fd800000001ff */
[----:B------:R-:W-:Y:S05]  /*20e0*/  @P0 BRA `(.L_x_30) ;  /* 0x0000000000240947 */ /* 0x000fea0003800000 */
[----:B------:R-:W-:Y:S01]  /*20f0*/  ISETP.NE.AND P0, PT, R2, 0x6, PT ;  /* 0x000000060200780c */ /* 0x000fe20003f05270 */
[----:B------:R-:W-:-:S03]  /*2100*/  IMAD.MOV.U32 R5, RZ, RZ, 0x1 ;  /* 0x00000001ff057424 */ /* 0x000fc600078e00ff */
[----:B------:R-:W-:-:S13]  /*2110*/  ISETP.EQ.OR P0, PT, R2, 0x3, !P0 ;  /* 0x000000030200780c */ /* 0x000fda0004702670 */
[----:B------:R-:W-:Y:S05]  /*2120*/  @P0 BRA `(.L_x_30) ;  /* 0x0000000000140947 */ /* 0x000fea0003800000 */
[----:B------:R-:W-:Y:S01]  /*2130*/  IMAD.MOV.U32 R5, RZ, RZ, RZ ;  /* 0x000000ffff057224 */ /* 0x000fe200078e00ff */
[----:B------:R-:W-:Y:S06]  /*2140*/  BRA `(.L_x_30) ;  /* 0x00000000000c7947 */ /* 0x000fec0003800000 */
.L_x_29:
[----:B------:R-:W-:-:S04]  /*2150*/  LOP3.LUT R2, R2, 0xfe, RZ, 0xc0, !PT ;  /* 0x000000fe02027812 */ /* 0x000fc800078ec0ff */
[----:B------:R-:W-:-:S04]  /*2160*/  ISETP.NE.AND P0, PT, R2, 0x2, PT ;  /* 0x000000020200780c */ /* 0x000fc80003f05270 */
[----:B------:R-:W-:-:S09]  /*2170*/  SEL R5, RZ, 0x1, P0 ;  /* 0x00000001ff057807 */ /* 0x000fd20000000000 */
.L_x_30:
[----:B------:R-:W-:Y:S05]  /*2180*/  BSYNC.RECONVERGENT B0 ;  /* 0x0000000000007941 */ /* 0x000fea0003800200 */
.L_x_28:
[----:B------:R-:W0:Y:S02]  /*2190*/  LDC.64 R2, c[0x0][0x388] ;  /* 0x0000e200ff027b82 */ /* 0x000e240000000a00 */
[----:B0-----:R-:W-:-:S05]  /*21a0*/  IMAD.WIDE R2, R0, 0x4, R2 ;  /* 0x0000000400027825 */ /* 0x001fca00078e0202 */
[----:B------:R-:W-:Y:S01]  /*21b0*/  STG.E desc[UR4][R2.64], R5 ;  /* 0x0000000502007986 */ /* 0x000fe2000c101904 */
[----:B------:R-:W-:Y:S05]  /*21c0*/  EXIT ;  /* 0x000000000000794d */ /* 0x000fea0003800000 */
.L_x_31:
[----:B------:R-:W-:-:S00]  /*21d0*/  BRA `(.L_x_31) ;  /* 0xfffffffc00fc7947 */ /* 0x000fc0000383ffff */
[----:B------:R-:W-:-:S00]  /*21e0*/  NOP ;  /* 0x0000000000007918 */ /* 0x000fc00000000000 */
        /* <DEDUP_REMOVED lines=9> */
.L_x_32:


//--------------------- .nv.shared.reserved.0     --------------------------
	.section	.nv.shared.reserved.0,"aw",@nobits
	.weak		__nv_reservedSMEM_offset_0_alias
	.size		__nv_reservedSMEM_offset_0_alias, 0, 64
	.other		__nv_reservedSMEM_offset_0_alias,@"STO_CUDA_RESERVED_SHARED STV_DEFAULT"
__nv_reservedSMEM_offset_0_alias:
	.zero		0
	.zero		64


//--------------------- .nv.constant0._Z6updatePiS_ii --------------------------
	.section	.nv.constant0._Z6updatePiS_ii,"a",@progbits
	.sectionflags	@""
	.align	4
.nv.constant0._Z6updatePiS_ii:
	.zero		920


//--------------------- SYMBOLS --------------------------

	.type		.nv.reservedSmem.offset0,@object
	.size		.nv.reservedSmem.offset0,0x4
